//
// Generated by NVIDIA NVVM Compiler
//
// Compiler Build ID: CL-36424714
// Cuda compilation tools, release 13.0, V13.0.88
// Based on NVVM 20.0.0
//

.version 9.0
.target sm_100
.address_size 64

	// .globl	_Z3knnPfP6float2iiiiPii
.extern .shared .align 16 .b8 shm[];
.extern .shared .align 16 .b8 mPartial[];

.visible .entry _Z3knnPfP6float2iiiiPii(
	.param .u64 .ptr .align 1 _Z3knnPfP6float2iiiiPii_param_0,
	.param .u64 .ptr .align 1 _Z3knnPfP6float2iiiiPii_param_1,
	.param .u32 _Z3knnPfP6float2iiiiPii_param_2,
	.param .u32 _Z3knnPfP6float2iiiiPii_param_3,
	.param .u32 _Z3knnPfP6float2iiiiPii_param_4,
	.param .u32 _Z3knnPfP6float2iiiiPii_param_5,
	.param .u64 .ptr .align 1 _Z3knnPfP6float2iiiiPii_param_6,
	.param .u32 _Z3knnPfP6float2iiiiPii_param_7
)
{
	.local .align 16 .b8 	__local_depot0[896];
	.reg .b64 	%SP;
	.reg .b64 	%SPL;
	.reg .pred 	%p<89>;
	.reg .b32 	%r<453>;
	.reg .b32 	%f<377>;
	.reg .b64 	%rd<252>;

	mov.u64 	%SPL, __local_depot0;
	cvta.local.u64 	%SP, %SPL;
	ld.param.u64 	%rd49, [_Z3knnPfP6float2iiiiPii_param_0];
	ld.param.u64 	%rd50, [_Z3knnPfP6float2iiiiPii_param_1];
	ld.param.u32 	%r143, [_Z3knnPfP6float2iiiiPii_param_2];
	ld.param.u32 	%r139, [_Z3knnPfP6float2iiiiPii_param_3];
	ld.param.u32 	%r140, [_Z3knnPfP6float2iiiiPii_param_4];
	ld.param.u32 	%r141, [_Z3knnPfP6float2iiiiPii_param_5];
	ld.param.u64 	%rd51, [_Z3knnPfP6float2iiiiPii_param_6];
	ld.param.u32 	%r142, [_Z3knnPfP6float2iiiiPii_param_7];
	cvta.to.global.u64 	%rd236, %rd49;
	cvta.to.global.u64 	%rd2, %rd50;
	cvta.to.global.u64 	%rd3, %rd51;
	add.u64 	%rd4, %SPL, 0;
	add.u64 	%rd5, %SPL, 496;
	add.u64 	%rd6, %SPL, 400;
	mov.u32 	%r1, %tid.x;
	mov.u32 	%r144, %ctaid.x;
	mov.u32 	%r2, %ntid.x;
	mad.lo.s32 	%r3, %r144, %r2, %r1;
	add.s32 	%r4, %r3, %r139;
	setp.ge.s32 	%p1, %r4, %r143;
	@%p1 bra 	$L__BB0_113;
	mul.lo.s32 	%r145, %r4, %r140;
	cvt.s64.s32 	%rd7, %r145;
	setp.lt.s32 	%p2, %r140, 1;
	@%p2 bra 	$L__BB0_14;
	and.b32  	%r5, %r140, 15;
	setp.lt.u32 	%p3, %r140, 16;
	mov.b32 	%r399, 0;
	@%p3 bra 	$L__BB0_5;
	and.b32  	%r399, %r140, 2147483632;
	mov.b32 	%r404, 0;
$L__BB0_4:
	.pragma "nounroll";
	cvt.u64.u32 	%rd55, %r404;
	add.s64 	%rd56, %rd55, %rd7;
	shl.b64 	%rd57, %rd56, 2;
	add.s64 	%rd58, %rd236, %rd57;
	ld.global.nc.f32 	%f35, [%rd58];
	mul.wide.u32 	%rd59, %r404, 4;
	add.s64 	%rd60, %rd5, %rd59;
	ld.global.nc.f32 	%f36, [%rd58+4];
	ld.global.nc.f32 	%f37, [%rd58+8];
	ld.global.nc.f32 	%f38, [%rd58+12];
	st.local.v4.f32 	[%rd60], {%f35, %f36, %f37, %f38};
	ld.global.nc.f32 	%f39, [%rd58+16];
	ld.global.nc.f32 	%f40, [%rd58+20];
	ld.global.nc.f32 	%f41, [%rd58+24];
	ld.global.nc.f32 	%f42, [%rd58+28];
	st.local.v4.f32 	[%rd60+16], {%f39, %f40, %f41, %f42};
	ld.global.nc.f32 	%f43, [%rd58+32];
	ld.global.nc.f32 	%f44, [%rd58+36];
	ld.global.nc.f32 	%f45, [%rd58+40];
	ld.global.nc.f32 	%f46, [%rd58+44];
	st.local.v4.f32 	[%rd60+32], {%f43, %f44, %f45, %f46};
	ld.global.nc.f32 	%f47, [%rd58+48];
	ld.global.nc.f32 	%f48, [%rd58+52];
	ld.global.nc.f32 	%f49, [%rd58+56];
	ld.global.nc.f32 	%f50, [%rd58+60];
	st.local.v4.f32 	[%rd60+48], {%f47, %f48, %f49, %f50};
	add.s32 	%r404, %r404, 16;
	setp.eq.s32 	%p4, %r404, %r399;
	@%p4 bra 	$L__BB0_5;
	bra.uni 	$L__BB0_4;
$L__BB0_5:
	setp.eq.s32 	%p5, %r5, 0;
	@%p5 bra 	$L__BB0_14;
	and.b32  	%r8, %r140, 7;
	setp.lt.u32 	%p6, %r5, 8;
	@%p6 bra 	$L__BB0_8;
	cvt.u64.u32 	%rd61, %r399;
	add.s64 	%rd62, %rd61, %rd7;
	shl.b64 	%rd63, %rd62, 2;
	add.s64 	%rd64, %rd236, %rd63;
	ld.global.nc.f32 	%f51, [%rd64];
	mul.wide.u32 	%rd65, %r399, 4;
	add.s64 	%rd66, %rd5, %rd65;
	st.local.f32 	[%rd66], %f51;
	ld.global.nc.f32 	%f52, [%rd64+4];
	st.local.f32 	[%rd66+4], %f52;
	ld.global.nc.f32 	%f53, [%rd64+8];
	st.local.f32 	[%rd66+8], %f53;
	ld.global.nc.f32 	%f54, [%rd64+12];
	st.local.f32 	[%rd66+12], %f54;
	ld.global.nc.f32 	%f55, [%rd64+16];
	st.local.f32 	[%rd66+16], %f55;
	ld.global.nc.f32 	%f56, [%rd64+20];
	st.local.f32 	[%rd66+20], %f56;
	ld.global.nc.f32 	%f57, [%rd64+24];
	st.local.f32 	[%rd66+24], %f57;
	ld.global.nc.f32 	%f58, [%rd64+28];
	st.local.f32 	[%rd66+28], %f58;
	add.s32 	%r399, %r399, 8;
$L__BB0_8:
	setp.eq.s32 	%p7, %r8, 0;
	@%p7 bra 	$L__BB0_14;
	and.b32  	%r11, %r140, 3;
	setp.lt.u32 	%p8, %r8, 4;
	@%p8 bra 	$L__BB0_11;
	cvt.u64.u32 	%rd67, %r399;
	add.s64 	%rd68, %rd67, %rd7;
	shl.b64 	%rd69, %rd68, 2;
	add.s64 	%rd70, %rd236, %rd69;
	ld.global.nc.f32 	%f59, [%rd70];
	mul.wide.u32 	%rd71, %r399, 4;
	add.s64 	%rd72, %rd5, %rd71;
	st.local.f32 	[%rd72], %f59;
	ld.global.nc.f32 	%f60, [%rd70+4];
	st.local.f32 	[%rd72+4], %f60;
	ld.global.nc.f32 	%f61, [%rd70+8];
	st.local.f32 	[%rd72+8], %f61;
	ld.global.nc.f32 	%f62, [%rd70+12];
	st.local.f32 	[%rd72+12], %f62;
	add.s32 	%r399, %r399, 4;
$L__BB0_11:
	setp.eq.s32 	%p9, %r11, 0;
	@%p9 bra 	$L__BB0_14;
	mov.b32 	%r403, 0;
$L__BB0_13:
	.pragma "nounroll";
	cvt.u64.u32 	%rd73, %r399;
	add.s64 	%rd74, %rd73, %rd7;
	shl.b64 	%rd75, %rd74, 2;
	add.s64 	%rd76, %rd236, %rd75;
	ld.global.nc.f32 	%f63, [%rd76];
	mul.wide.u32 	%rd77, %r399, 4;
	add.s64 	%rd78, %rd5, %rd77;
	st.local.f32 	[%rd78], %f63;
	add.s32 	%r399, %r399, 1;
	add.s32 	%r403, %r403, 1;
	setp.ne.s32 	%p10, %r403, %r11;
	@%p10 bra 	$L__BB0_13;
$L__BB0_14:
	setp.lt.s32 	%p11, %r139, 1;
	shl.b32 	%r150, %r1, 2;
	mov.u32 	%r151, shm;
	add.s32 	%r18, %r151, %r150;
	mul.wide.u32 	%rd79, %r1, 4;
	cvt.u64.u32 	%rd80, %r151;
	cvta.shared.u64 	%rd81, %rd80;
	add.s64 	%rd8, %rd81, %rd79;
	mul.lo.s32 	%r19, %r141, %r2;
	mov.b32 	%r27, 0;
	mov.u32 	%r417, %r27;
	@%p11 bra 	$L__BB0_32;
	and.b32  	%r20, %r140, 15;
	and.b32  	%r21, %r140, 7;
	and.b32  	%r22, %r140, 2147483632;
	and.b32  	%r23, %r140, 3;
	mov.b32 	%r405, 0;
	mov.u32 	%r27, %r405;
$L__BB0_16:
	setp.lt.s32 	%p12, %r140, 1;
	mov.f32 	%f368, 0f00000000;
	@%p12 bra 	$L__BB0_30;
	setp.lt.u32 	%p13, %r140, 16;
	mov.f32 	%f368, 0f00000000;
	mov.b32 	%r411, 0;
	@%p13 bra 	$L__BB0_20;
	mov.f32 	%f368, 0f00000000;
	mov.b32 	%r409, 0;
$L__BB0_19:
	.pragma "nounroll";
	mul.wide.u32 	%rd82, %r409, 4;
	add.s64 	%rd83, %rd5, %rd82;
	ld.local.v4.f32 	{%f68, %f69, %f70, %f71}, [%rd83];
	add.s64 	%rd84, %rd236, %rd82;
	ld.global.nc.f32 	%f72, [%rd84];
	sub.f32 	%f73, %f68, %f72;
	fma.rn.f32 	%f74, %f73, %f73, %f368;
	ld.global.nc.f32 	%f75, [%rd84+4];
	sub.f32 	%f76, %f69, %f75;
	fma.rn.f32 	%f77, %f76, %f76, %f74;
	ld.global.nc.f32 	%f78, [%rd84+8];
	sub.f32 	%f79, %f70, %f78;
	fma.rn.f32 	%f80, %f79, %f79, %f77;
	ld.global.nc.f32 	%f81, [%rd84+12];
	sub.f32 	%f82, %f71, %f81;
	fma.rn.f32 	%f83, %f82, %f82, %f80;
	ld.local.v4.f32 	{%f84, %f85, %f86, %f87}, [%rd83+16];
	ld.global.nc.f32 	%f88, [%rd84+16];
	sub.f32 	%f89, %f84, %f88;
	fma.rn.f32 	%f90, %f89, %f89, %f83;
	ld.global.nc.f32 	%f91, [%rd84+20];
	sub.f32 	%f92, %f85, %f91;
	fma.rn.f32 	%f93, %f92, %f92, %f90;
	ld.global.nc.f32 	%f94, [%rd84+24];
	sub.f32 	%f95, %f86, %f94;
	fma.rn.f32 	%f96, %f95, %f95, %f93;
	ld.global.nc.f32 	%f97, [%rd84+28];
	sub.f32 	%f98, %f87, %f97;
	fma.rn.f32 	%f99, %f98, %f98, %f96;
	ld.local.v4.f32 	{%f100, %f101, %f102, %f103}, [%rd83+32];
	ld.global.nc.f32 	%f104, [%rd84+32];
	sub.f32 	%f105, %f100, %f104;
	fma.rn.f32 	%f106, %f105, %f105, %f99;
	ld.global.nc.f32 	%f107, [%rd84+36];
	sub.f32 	%f108, %f101, %f107;
	fma.rn.f32 	%f109, %f108, %f108, %f106;
	ld.global.nc.f32 	%f110, [%rd84+40];
	sub.f32 	%f111, %f102, %f110;
	fma.rn.f32 	%f112, %f111, %f111, %f109;
	ld.global.nc.f32 	%f113, [%rd84+44];
	sub.f32 	%f114, %f103, %f113;
	fma.rn.f32 	%f115, %f114, %f114, %f112;
	ld.local.v4.f32 	{%f116, %f117, %f118, %f119}, [%rd83+48];
	ld.global.nc.f32 	%f120, [%rd84+48];
	sub.f32 	%f121, %f116, %f120;
	fma.rn.f32 	%f122, %f121, %f121, %f115;
	ld.global.nc.f32 	%f123, [%rd84+52];
	sub.f32 	%f124, %f117, %f123;
	fma.rn.f32 	%f125, %f124, %f124, %f122;
	ld.global.nc.f32 	%f126, [%rd84+56];
	sub.f32 	%f127, %f118, %f126;
	fma.rn.f32 	%f128, %f127, %f127, %f125;
	ld.global.nc.f32 	%f129, [%rd84+60];
	sub.f32 	%f130, %f119, %f129;
	fma.rn.f32 	%f368, %f130, %f130, %f128;
	add.s32 	%r409, %r409, 16;
	setp.ne.s32 	%p14, %r409, %r22;
	mov.u32 	%r411, %r22;
	@%p14 bra 	$L__BB0_19;
$L__BB0_20:
	setp.eq.s32 	%p15, %r20, 0;
	@%p15 bra 	$L__BB0_30;
	add.s32 	%r155, %r20, -1;
	setp.lt.u32 	%p16, %r155, 7;
	@%p16 bra 	$L__BB0_23;
	mul.wide.u32 	%rd85, %r411, 4;
	add.s64 	%rd86, %rd5, %rd85;
	ld.local.f32 	%f132, [%rd86];
	add.s64 	%rd87, %rd236, %rd85;
	ld.global.nc.f32 	%f133, [%rd87];
	sub.f32 	%f134, %f132, %f133;
	fma.rn.f32 	%f135, %f134, %f134, %f368;
	ld.local.f32 	%f136, [%rd86+4];
	ld.global.nc.f32 	%f137, [%rd87+4];
	sub.f32 	%f138, %f136, %f137;
	fma.rn.f32 	%f139, %f138, %f138, %f135;
	ld.local.f32 	%f140, [%rd86+8];
	ld.global.nc.f32 	%f141, [%rd87+8];
	sub.f32 	%f142, %f140, %f141;
	fma.rn.f32 	%f143, %f142, %f142, %f139;
	ld.local.f32 	%f144, [%rd86+12];
	ld.global.nc.f32 	%f145, [%rd87+12];
	sub.f32 	%f146, %f144, %f145;
	fma.rn.f32 	%f147, %f146, %f146, %f143;
	ld.local.f32 	%f148, [%rd86+16];
	ld.global.nc.f32 	%f149, [%rd87+16];
	sub.f32 	%f150, %f148, %f149;
	fma.rn.f32 	%f151, %f150, %f150, %f147;
	ld.local.f32 	%f152, [%rd86+20];
	ld.global.nc.f32 	%f153, [%rd87+20];
	sub.f32 	%f154, %f152, %f153;
	fma.rn.f32 	%f155, %f154, %f154, %f151;
	ld.local.f32 	%f156, [%rd86+24];
	ld.global.nc.f32 	%f157, [%rd87+24];
	sub.f32 	%f158, %f156, %f157;
	fma.rn.f32 	%f159, %f158, %f158, %f155;
	ld.local.f32 	%f160, [%rd86+28];
	ld.global.nc.f32 	%f161, [%rd87+28];
	sub.f32 	%f162, %f160, %f161;
	fma.rn.f32 	%f368, %f162, %f162, %f159;
	add.s32 	%r411, %r411, 8;
$L__BB0_23:
	setp.eq.s32 	%p17, %r21, 0;
	@%p17 bra 	$L__BB0_30;
	add.s32 	%r156, %r21, -1;
	setp.lt.u32 	%p18, %r156, 3;
	@%p18 bra 	$L__BB0_26;
	mul.wide.u32 	%rd88, %r411, 4;
	add.s64 	%rd89, %rd5, %rd88;
	ld.local.f32 	%f164, [%rd89];
	add.s64 	%rd90, %rd236, %rd88;
	ld.global.nc.f32 	%f165, [%rd90];
	sub.f32 	%f166, %f164, %f165;
	fma.rn.f32 	%f167, %f166, %f166, %f368;
	ld.local.f32 	%f168, [%rd89+4];
	ld.global.nc.f32 	%f169, [%rd90+4];
	sub.f32 	%f170, %f168, %f169;
	fma.rn.f32 	%f171, %f170, %f170, %f167;
	ld.local.f32 	%f172, [%rd89+8];
	ld.global.nc.f32 	%f173, [%rd90+8];
	sub.f32 	%f174, %f172, %f173;
	fma.rn.f32 	%f175, %f174, %f174, %f171;
	ld.local.f32 	%f176, [%rd89+12];
	ld.global.nc.f32 	%f177, [%rd90+12];
	sub.f32 	%f178, %f176, %f177;
	fma.rn.f32 	%f368, %f178, %f178, %f175;
	add.s32 	%r411, %r411, 4;
$L__BB0_26:
	setp.eq.s32 	%p19, %r23, 0;
	@%p19 bra 	$L__BB0_30;
	setp.eq.s32 	%p20, %r23, 1;
	mul.wide.u32 	%rd91, %r411, 4;
	add.s64 	%rd11, %rd5, %rd91;
	ld.local.f32 	%f179, [%rd11];
	add.s64 	%rd12, %rd236, %rd91;
	ld.global.nc.f32 	%f180, [%rd12];
	sub.f32 	%f181, %f179, %f180;
	fma.rn.f32 	%f368, %f181, %f181, %f368;
	@%p20 bra 	$L__BB0_30;
	setp.eq.s32 	%p21, %r23, 2;
	ld.local.f32 	%f182, [%rd11+4];
	ld.global.nc.f32 	%f183, [%rd12+4];
	sub.f32 	%f184, %f182, %f183;
	fma.rn.f32 	%f368, %f184, %f184, %f368;
	@%p21 bra 	$L__BB0_30;
	ld.local.f32 	%f185, [%rd11+8];
	ld.global.nc.f32 	%f186, [%rd12+8];
	sub.f32 	%f187, %f185, %f186;
	fma.rn.f32 	%f368, %f187, %f187, %f368;
$L__BB0_30:
	cvt.rn.f32.u32 	%f15, %r405;
	add.u64 	%rd238, %SP, 0;
	cvta.to.local.u64 	%rd93, %rd238;
	st.local.f32 	[%rd93], %f368;
	add.u64 	%rd239, %SP, 480;
	cvta.to.local.u64 	%rd95, %rd239;
	st.local.f32 	[%rd95], %f15;
	setp.ne.s32 	%p22, %r27, 0;
	@%p22 bra 	$L__BB0_50;
	st.shared.f32 	[%r18], %f368;
	shl.b32 	%r171, %r19, 2;
	add.s32 	%r172, %r18, %r171;
	st.shared.f32 	[%r172], %f15;
	mov.b32 	%r27, 1;
	bra.uni 	$L__BB0_57;
$L__BB0_32:
	setp.ge.s32 	%p29, %r417, %r4;
	@%p29 bra 	$L__BB0_67;
	and.b32  	%r30, %r140, 15;
	and.b32  	%r31, %r140, 7;
	and.b32  	%r32, %r140, 2147483632;
	and.b32  	%r33, %r140, 3;
	neg.s32 	%r34, %r32;
	mov.b32 	%r416, 0;
$L__BB0_34:
	setp.lt.s32 	%p30, %r140, 1;
	mov.f32 	%f376, 0f00000000;
	@%p30 bra 	$L__BB0_48;
	setp.lt.u32 	%p31, %r140, 16;
	mov.f32 	%f376, 0f00000000;
	mov.b32 	%r421, 0;
	@%p31 bra 	$L__BB0_38;
	add.s64 	%rd244, %rd5, 32;
	add.s64 	%rd243, %rd236, 32;
	mov.f32 	%f376, 0f00000000;
	mov.u32 	%r419, %r34;
$L__BB0_37:
	.pragma "nounroll";
	ld.local.v4.f32 	{%f194, %f195, %f196, %f197}, [%rd244+-32];
	ld.global.nc.f32 	%f198, [%rd243+-32];
	sub.f32 	%f199, %f194, %f198;
	fma.rn.f32 	%f200, %f199, %f199, %f376;
	ld.global.nc.f32 	%f201, [%rd243+-28];
	sub.f32 	%f202, %f195, %f201;
	fma.rn.f32 	%f203, %f202, %f202, %f200;
	ld.global.nc.f32 	%f204, [%rd243+-24];
	sub.f32 	%f205, %f196, %f204;
	fma.rn.f32 	%f206, %f205, %f205, %f203;
	ld.global.nc.f32 	%f207, [%rd243+-20];
	sub.f32 	%f208, %f197, %f207;
	fma.rn.f32 	%f209, %f208, %f208, %f206;
	ld.local.v4.f32 	{%f210, %f211, %f212, %f213}, [%rd244+-16];
	ld.global.nc.f32 	%f214, [%rd243+-16];
	sub.f32 	%f215, %f210, %f214;
	fma.rn.f32 	%f216, %f215, %f215, %f209;
	ld.global.nc.f32 	%f217, [%rd243+-12];
	sub.f32 	%f218, %f211, %f217;
	fma.rn.f32 	%f219, %f218, %f218, %f216;
	ld.global.nc.f32 	%f220, [%rd243+-8];
	sub.f32 	%f221, %f212, %f220;
	fma.rn.f32 	%f222, %f221, %f221, %f219;
	ld.global.nc.f32 	%f223, [%rd243+-4];
	sub.f32 	%f224, %f213, %f223;
	fma.rn.f32 	%f225, %f224, %f224, %f222;
	ld.local.v4.f32 	{%f226, %f227, %f228, %f229}, [%rd244];
	ld.global.nc.f32 	%f230, [%rd243];
	sub.f32 	%f231, %f226, %f230;
	fma.rn.f32 	%f232, %f231, %f231, %f225;
	ld.global.nc.f32 	%f233, [%rd243+4];
	sub.f32 	%f234, %f227, %f233;
	fma.rn.f32 	%f235, %f234, %f234, %f232;
	ld.global.nc.f32 	%f236, [%rd243+8];
	sub.f32 	%f237, %f228, %f236;
	fma.rn.f32 	%f238, %f237, %f237, %f235;
	ld.global.nc.f32 	%f239, [%rd243+12];
	sub.f32 	%f240, %f229, %f239;
	fma.rn.f32 	%f241, %f240, %f240, %f238;
	ld.local.v4.f32 	{%f242, %f243, %f244, %f245}, [%rd244+16];
	ld.global.nc.f32 	%f246, [%rd243+16];
	sub.f32 	%f247, %f242, %f246;
	fma.rn.f32 	%f248, %f247, %f247, %f241;
	ld.global.nc.f32 	%f249, [%rd243+20];
	sub.f32 	%f250, %f243, %f249;
	fma.rn.f32 	%f251, %f250, %f250, %f248;
	ld.global.nc.f32 	%f252, [%rd243+24];
	sub.f32 	%f253, %f244, %f252;
	fma.rn.f32 	%f254, %f253, %f253, %f251;
	ld.global.nc.f32 	%f255, [%rd243+28];
	sub.f32 	%f256, %f245, %f255;
	fma.rn.f32 	%f376, %f256, %f256, %f254;
	add.s32 	%r419, %r419, 16;
	add.s64 	%rd244, %rd244, 64;
	add.s64 	%rd243, %rd243, 64;
	setp.ne.s32 	%p32, %r419, 0;
	mov.u32 	%r421, %r32;
	@%p32 bra 	$L__BB0_37;
$L__BB0_38:
	setp.eq.s32 	%p33, %r30, 0;
	@%p33 bra 	$L__BB0_48;
	add.s32 	%r175, %r30, -1;
	setp.lt.u32 	%p34, %r175, 7;
	@%p34 bra 	$L__BB0_41;
	mul.wide.u32 	%rd103, %r421, 4;
	add.s64 	%rd104, %rd5, %rd103;
	ld.local.f32 	%f258, [%rd104];
	add.s64 	%rd105, %rd236, %rd103;
	ld.global.nc.f32 	%f259, [%rd105];
	sub.f32 	%f260, %f258, %f259;
	fma.rn.f32 	%f261, %f260, %f260, %f376;
	ld.local.f32 	%f262, [%rd104+4];
	ld.global.nc.f32 	%f263, [%rd105+4];
	sub.f32 	%f264, %f262, %f263;
	fma.rn.f32 	%f265, %f264, %f264, %f261;
	ld.local.f32 	%f266, [%rd104+8];
	ld.global.nc.f32 	%f267, [%rd105+8];
	sub.f32 	%f268, %f266, %f267;
	fma.rn.f32 	%f269, %f268, %f268, %f265;
	ld.local.f32 	%f270, [%rd104+12];
	ld.global.nc.f32 	%f271, [%rd105+12];
	sub.f32 	%f272, %f270, %f271;
	fma.rn.f32 	%f273, %f272, %f272, %f269;
	ld.local.f32 	%f274, [%rd104+16];
	ld.global.nc.f32 	%f275, [%rd105+16];
	sub.f32 	%f276, %f274, %f275;
	fma.rn.f32 	%f277, %f276, %f276, %f273;
	ld.local.f32 	%f278, [%rd104+20];
	ld.global.nc.f32 	%f279, [%rd105+20];
	sub.f32 	%f280, %f278, %f279;
	fma.rn.f32 	%f281, %f280, %f280, %f277;
	ld.local.f32 	%f282, [%rd104+24];
	ld.global.nc.f32 	%f283, [%rd105+24];
	sub.f32 	%f284, %f282, %f283;
	fma.rn.f32 	%f285, %f284, %f284, %f281;
	ld.local.f32 	%f286, [%rd104+28];
	ld.global.nc.f32 	%f287, [%rd105+28];
	sub.f32 	%f288, %f286, %f287;
	fma.rn.f32 	%f376, %f288, %f288, %f285;
	add.s32 	%r421, %r421, 8;
$L__BB0_41:
	setp.eq.s32 	%p35, %r31, 0;
	@%p35 bra 	$L__BB0_48;
	add.s32 	%r176, %r31, -1;
	setp.lt.u32 	%p36, %r176, 3;
	@%p36 bra 	$L__BB0_44;
	mul.wide.u32 	%rd106, %r421, 4;
	add.s64 	%rd107, %rd5, %rd106;
	ld.local.f32 	%f290, [%rd107];
	add.s64 	%rd108, %rd236, %rd106;
	ld.global.nc.f32 	%f291, [%rd108];
	sub.f32 	%f292, %f290, %f291;
	fma.rn.f32 	%f293, %f292, %f292, %f376;
	ld.local.f32 	%f294, [%rd107+4];
	ld.global.nc.f32 	%f295, [%rd108+4];
	sub.f32 	%f296, %f294, %f295;
	fma.rn.f32 	%f297, %f296, %f296, %f293;
	ld.local.f32 	%f298, [%rd107+8];
	ld.global.nc.f32 	%f299, [%rd108+8];
	sub.f32 	%f300, %f298, %f299;
	fma.rn.f32 	%f301, %f300, %f300, %f297;
	ld.local.f32 	%f302, [%rd107+12];
	ld.global.nc.f32 	%f303, [%rd108+12];
	sub.f32 	%f304, %f302, %f303;
	fma.rn.f32 	%f376, %f304, %f304, %f301;
	add.s32 	%r421, %r421, 4;
$L__BB0_44:
	setp.eq.s32 	%p37, %r33, 0;
	@%p37 bra 	$L__BB0_48;
	setp.eq.s32 	%p38, %r33, 1;
	mul.wide.u32 	%rd109, %r421, 4;
	add.s64 	%rd29, %rd5, %rd109;
	ld.local.f32 	%f305, [%rd29];
	add.s64 	%rd30, %rd236, %rd109;
	ld.global.nc.f32 	%f306, [%rd30];
	sub.f32 	%f307, %f305, %f306;
	fma.rn.f32 	%f376, %f307, %f307, %f376;
	@%p38 bra 	$L__BB0_48;
	setp.eq.s32 	%p39, %r33, 2;
	ld.local.f32 	%f308, [%rd29+4];
	ld.global.nc.f32 	%f309, [%rd30+4];
	sub.f32 	%f310, %f308, %f309;
	fma.rn.f32 	%f376, %f310, %f310, %f376;
	@%p39 bra 	$L__BB0_48;
	ld.local.f32 	%f311, [%rd29+8];
	ld.global.nc.f32 	%f312, [%rd30+8];
	sub.f32 	%f313, %f311, %f312;
	fma.rn.f32 	%f376, %f313, %f313, %f376;
$L__BB0_48:
	cvt.rn.f32.u32 	%f32, %r417;
	add.u64 	%rd111, %SPL, 0;
	st.local.f32 	[%rd111], %f376;
	add.u64 	%rd246, %SP, 480;
	cvta.to.local.u64 	%rd113, %rd246;
	st.local.f32 	[%rd113], %f32;
	setp.ne.s32 	%p40, %r27, 0;
	@%p40 bra 	$L__BB0_58;
	st.shared.f32 	[%r18], %f376;
	shl.b32 	%r194, %r19, 2;
	add.s32 	%r195, %r18, %r194;
	st.shared.f32 	[%r195], %f32;
	mov.b32 	%r27, 1;
	mov.u32 	%r427, %r27;
	bra.uni 	$L__BB0_65;
$L__BB0_50:
	setp.ge.s32 	%p23, %r27, %r141;
	@%p23 bra 	$L__BB0_52;
	mul.lo.s32 	%r157, %r27, %r2;
	shl.b32 	%r158, %r157, 2;
	add.s32 	%r159, %r18, %r158;
	st.shared.f32 	[%r159], %f368;
	shl.b32 	%r160, %r19, 2;
	add.s32 	%r161, %r159, %r160;
	st.shared.f32 	[%r161], %f15;
	mul.wide.s32 	%rd98, %r157, 4;
	add.s64 	%rd238, %rd8, %rd98;
	mul.wide.s32 	%rd99, %r19, 4;
	add.s64 	%rd239, %rd238, %rd99;
$L__BB0_52:
	setp.lt.s32 	%p24, %r27, 1;
	@%p24 bra 	$L__BB0_56;
	add.s32 	%r413, %r27, -1;
	mov.b32 	%r414, 1;
$L__BB0_54:
	add.s32 	%r163, %r413, %r141;
	mul.lo.s32 	%r45, %r163, %r2;
	mul.lo.s32 	%r164, %r413, %r2;
	shl.b32 	%r165, %r164, 2;
	add.s32 	%r46, %r18, %r165;
	ld.shared.f32 	%f16, [%r46];
	ld.f32 	%f17, [%rd238];
	setp.leu.f32 	%p25, %f16, %f17;
	@%p25 bra 	$L__BB0_56;
	shl.b32 	%r166, %r45, 2;
	add.s32 	%r167, %r18, %r166;
	st.shared.f32 	[%r46], %f17;
	st.f32 	[%rd238], %f16;
	ld.shared.f32 	%f188, [%r167];
	ld.f32 	%f189, [%rd239];
	st.shared.f32 	[%r167], %f189;
	st.f32 	[%rd239], %f188;
	add.s32 	%r47, %r414, 1;
	sub.s32 	%r48, %r27, %r47;
	setp.ne.s32 	%p26, %r414, %r27;
	mul.lo.s32 	%r168, %r413, %r2;
	mul.wide.s32 	%rd100, %r168, 4;
	add.s64 	%rd238, %rd8, %rd100;
	mul.wide.s32 	%rd101, %r45, 4;
	add.s64 	%rd239, %rd8, %rd101;
	mov.u32 	%r413, %r48;
	mov.u32 	%r414, %r47;
	@%p26 bra 	$L__BB0_54;
$L__BB0_56:
	setp.lt.s32 	%p27, %r27, %r141;
	selp.u32 	%r169, 1, 0, %p27;
	add.s32 	%r27, %r27, %r169;
$L__BB0_57:
	mul.wide.s32 	%rd102, %r140, 4;
	add.s64 	%rd236, %rd236, %rd102;
	add.s32 	%r405, %r405, 1;
	setp.eq.s32 	%p28, %r405, %r139;
	mov.u32 	%r417, %r139;
	@%p28 bra 	$L__BB0_32;
	bra.uni 	$L__BB0_16;
$L__BB0_58:
	setp.ge.s32 	%p41, %r27, %r141;
	add.u64 	%rd248, %SP, 0;
	mov.b32 	%r427, 0;
	@%p41 bra 	$L__BB0_60;
	mul.lo.s32 	%r179, %r27, %r2;
	shl.b32 	%r180, %r179, 2;
	add.s32 	%r181, %r18, %r180;
	st.shared.f32 	[%r181], %f376;
	shl.b32 	%r182, %r19, 2;
	add.s32 	%r183, %r181, %r182;
	st.shared.f32 	[%r183], %f32;
	mul.wide.s32 	%rd116, %r179, 4;
	add.s64 	%rd248, %rd8, %rd116;
	mul.wide.s32 	%rd117, %r19, 4;
	add.s64 	%rd246, %rd248, %rd117;
	mov.b32 	%r427, 1;
$L__BB0_60:
	setp.lt.s32 	%p42, %r27, 1;
	@%p42 bra 	$L__BB0_64;
	add.s32 	%r424, %r27, -1;
	mov.b32 	%r425, 1;
$L__BB0_62:
	add.s32 	%r185, %r424, %r141;
	mul.lo.s32 	%r67, %r185, %r2;
	mul.lo.s32 	%r186, %r424, %r2;
	shl.b32 	%r187, %r186, 2;
	add.s32 	%r68, %r18, %r187;
	ld.shared.f32 	%f33, [%r68];
	ld.f32 	%f34, [%rd248];
	setp.leu.f32 	%p43, %f33, %f34;
	@%p43 bra 	$L__BB0_64;
	shl.b32 	%r189, %r67, 2;
	add.s32 	%r190, %r18, %r189;
	st.shared.f32 	[%r68], %f34;
	st.f32 	[%rd248], %f33;
	ld.shared.f32 	%f314, [%r190];
	ld.f32 	%f315, [%rd246];
	st.shared.f32 	[%r190], %f315;
	st.f32 	[%rd246], %f314;
	add.s32 	%r69, %r425, 1;
	sub.s32 	%r70, %r27, %r69;
	setp.ne.s32 	%p44, %r425, %r27;
	mul.lo.s32 	%r191, %r424, %r2;
	mul.wide.s32 	%rd118, %r191, 4;
	add.s64 	%rd248, %rd8, %rd118;
	mul.wide.s32 	%rd119, %r67, 4;
	add.s64 	%rd246, %rd8, %rd119;
	mov.b32 	%r427, 1;
	mov.u32 	%r424, %r70;
	mov.u32 	%r425, %r69;
	@%p44 bra 	$L__BB0_62;
$L__BB0_64:
	setp.lt.s32 	%p45, %r27, %r141;
	setp.ne.s32 	%p46, %r427, 0;
	and.pred  	%p47, %p45, %p46;
	selp.u32 	%r192, 1, 0, %p47;
	add.s32 	%r27, %r27, %r192;
$L__BB0_65:
	add.s32 	%r416, %r427, %r416;
	mul.wide.s32 	%rd120, %r140, 4;
	add.s64 	%rd236, %rd236, %rd120;
	add.s32 	%r417, %r417, 1;
	setp.lt.s32 	%p48, %r417, %r4;
	@%p48 bra 	$L__BB0_34;
	setp.gt.s32 	%p49, %r416, 0;
	@%p49 bra 	$L__BB0_114;
$L__BB0_67:
	setp.lt.s32 	%p50, %r141, 1;
	@%p50 bra 	$L__BB0_79;
	add.s32 	%r197, %r141, -1;
	and.b32  	%r77, %r141, 7;
	setp.lt.u32 	%p51, %r197, 7;
	mov.b32 	%r432, 0;
	@%p51 bra 	$L__BB0_71;
	and.b32  	%r432, %r141, 2147483640;
	neg.s32 	%r431, %r432;
	add.s64 	%rd249, %rd6, 16;
	shl.b32 	%r198, %r19, 2;
	shl.b32 	%r199, %r1, 2;
	add.s32 	%r200, %r198, %r199;
	mov.u32 	%r201, shm;
	add.s32 	%r430, %r201, %r200;
	shl.b32 	%r81, %r2, 5;
	shl.b32 	%r82, %r2, 2;
$L__BB0_70:
	.pragma "nounroll";
	ld.shared.f32 	%f316, [%r430];
	cvt.rzi.s32.f32 	%r202, %f316;
	mul.wide.s32 	%rd121, %r202, 4;
	add.s64 	%rd122, %rd3, %rd121;
	ld.global.u32 	%r203, [%rd122];
	add.s32 	%r204, %r430, %r82;
	ld.shared.f32 	%f317, [%r204];
	cvt.rzi.s32.f32 	%r205, %f317;
	mul.wide.s32 	%rd123, %r205, 4;
	add.s64 	%rd124, %rd3, %rd123;
	ld.global.u32 	%r206, [%rd124];
	add.s32 	%r207, %r204, %r82;
	ld.shared.f32 	%f318, [%r207];
	cvt.rzi.s32.f32 	%r208, %f318;
	mul.wide.s32 	%rd125, %r208, 4;
	add.s64 	%rd126, %rd3, %rd125;
	ld.global.u32 	%r209, [%rd126];
	add.s32 	%r210, %r207, %r82;
	ld.shared.f32 	%f319, [%r210];
	cvt.rzi.s32.f32 	%r211, %f319;
	mul.wide.s32 	%rd127, %r211, 4;
	add.s64 	%rd128, %rd3, %rd127;
	ld.global.u32 	%r212, [%rd128];
	st.local.v4.u32 	[%rd249+-16], {%r203, %r206, %r209, %r212};
	add.s32 	%r213, %r210, %r82;
	ld.shared.f32 	%f320, [%r213];
	cvt.rzi.s32.f32 	%r214, %f320;
	mul.wide.s32 	%rd129, %r214, 4;
	add.s64 	%rd130, %rd3, %rd129;
	ld.global.u32 	%r215, [%rd130];
	add.s32 	%r216, %r213, %r82;
	ld.shared.f32 	%f321, [%r216];
	cvt.rzi.s32.f32 	%r217, %f321;
	mul.wide.s32 	%rd131, %r217, 4;
	add.s64 	%rd132, %rd3, %rd131;
	ld.global.u32 	%r218, [%rd132];
	add.s32 	%r219, %r216, %r82;
	ld.shared.f32 	%f322, [%r219];
	cvt.rzi.s32.f32 	%r220, %f322;
	mul.wide.s32 	%rd133, %r220, 4;
	add.s64 	%rd134, %rd3, %rd133;
	ld.global.u32 	%r221, [%rd134];
	add.s32 	%r222, %r219, %r82;
	ld.shared.f32 	%f323, [%r222];
	cvt.rzi.s32.f32 	%r223, %f323;
	mul.wide.s32 	%rd135, %r223, 4;
	add.s64 	%rd136, %rd3, %rd135;
	ld.global.u32 	%r224, [%rd136];
	st.local.v4.u32 	[%rd249], {%r215, %r218, %r221, %r224};
	add.s32 	%r431, %r431, 8;
	add.s64 	%rd249, %rd249, 32;
	add.s32 	%r430, %r430, %r81;
	setp.ne.s32 	%p52, %r431, 0;
	@%p52 bra 	$L__BB0_70;
$L__BB0_71:
	setp.eq.s32 	%p53, %r77, 0;
	@%p53 bra 	$L__BB0_79;
	and.b32  	%r88, %r141, 3;
	setp.lt.u32 	%p54, %r77, 4;
	@%p54 bra 	$L__BB0_74;
	add.s32 	%r225, %r432, %r141;
	mul.lo.s32 	%r226, %r225, %r2;
	shl.b32 	%r227, %r226, 2;
	add.s32 	%r228, %r18, %r227;
	ld.shared.f32 	%f324, [%r228];
	cvt.rzi.s32.f32 	%r229, %f324;
	mul.wide.s32 	%rd137, %r229, 4;
	add.s64 	%rd138, %rd3, %rd137;
	ld.global.u32 	%r230, [%rd138];
	mul.wide.u32 	%rd139, %r432, 4;
	add.s64 	%rd140, %rd6, %rd139;
	st.local.u32 	[%rd140], %r230;
	shl.b32 	%r231, %r2, 2;
	add.s32 	%r232, %r228, %r231;
	ld.shared.f32 	%f325, [%r232];
	cvt.rzi.s32.f32 	%r233, %f325;
	mul.wide.s32 	%rd141, %r233, 4;
	add.s64 	%rd142, %rd3, %rd141;
	ld.global.u32 	%r234, [%rd142];
	st.local.u32 	[%rd140+4], %r234;
	add.s32 	%r235, %r232, %r231;
	ld.shared.f32 	%f326, [%r235];
	cvt.rzi.s32.f32 	%r236, %f326;
	mul.wide.s32 	%rd143, %r236, 4;
	add.s64 	%rd144, %rd3, %rd143;
	ld.global.u32 	%r237, [%rd144];
	st.local.u32 	[%rd140+8], %r237;
	add.s32 	%r238, %r235, %r231;
	ld.shared.f32 	%f327, [%r238];
	cvt.rzi.s32.f32 	%r239, %f327;
	mul.wide.s32 	%rd145, %r239, 4;
	add.s64 	%rd146, %rd3, %rd145;
	ld.global.u32 	%r240, [%rd146];
	st.local.u32 	[%rd140+12], %r240;
	add.s32 	%r432, %r432, 4;
$L__BB0_74:
	setp.eq.s32 	%p55, %r88, 0;
	@%p55 bra 	$L__BB0_79;
	setp.eq.s32 	%p56, %r88, 1;
	@%p56 bra 	$L__BB0_77;
	add.s32 	%r241, %r432, %r141;
	mul.lo.s32 	%r242, %r241, %r2;
	shl.b32 	%r243, %r242, 2;
	add.s32 	%r244, %r18, %r243;
	ld.shared.f32 	%f328, [%r244];
	cvt.rzi.s32.f32 	%r245, %f328;
	mul.wide.s32 	%rd147, %r245, 4;
	add.s64 	%rd148, %rd3, %rd147;
	ld.global.u32 	%r246, [%rd148];
	mul.wide.u32 	%rd149, %r432, 4;
	add.s64 	%rd150, %rd6, %rd149;
	st.local.u32 	[%rd150], %r246;
	shl.b32 	%r247, %r2, 2;
	add.s32 	%r248, %r244, %r247;
	ld.shared.f32 	%f329, [%r248];
	cvt.rzi.s32.f32 	%r249, %f329;
	mul.wide.s32 	%rd151, %r249, 4;
	add.s64 	%rd152, %rd3, %rd151;
	ld.global.u32 	%r250, [%rd152];
	st.local.u32 	[%rd150+4], %r250;
	add.s32 	%r432, %r432, 2;
$L__BB0_77:
	and.b32  	%r251, %r141, 1;
	setp.eq.b32 	%p57, %r251, 1;
	not.pred 	%p58, %p57;
	@%p58 bra 	$L__BB0_79;
	add.s32 	%r252, %r432, %r141;
	mul.lo.s32 	%r253, %r252, %r2;
	shl.b32 	%r254, %r253, 2;
	add.s32 	%r255, %r18, %r254;
	ld.shared.f32 	%f330, [%r255];
	cvt.rzi.s32.f32 	%r256, %f330;
	mul.wide.s32 	%rd153, %r256, 4;
	add.s64 	%rd154, %rd3, %rd153;
	ld.global.u32 	%r257, [%rd154];
	mul.wide.u32 	%rd155, %r432, 4;
	add.s64 	%rd156, %rd6, %rd155;
	st.local.u32 	[%rd156], %r257;
$L__BB0_79:
	setp.lt.s32 	%p59, %r141, 1;
	mov.b32 	%r258, 0;
	st.local.v4.u32 	[%rd4], {%r258, %r258, %r258, %r258};
	st.local.v4.u32 	[%rd4+16], {%r258, %r258, %r258, %r258};
	st.local.v4.u32 	[%rd4+32], {%r258, %r258, %r258, %r258};
	st.local.v4.u32 	[%rd4+48], {%r258, %r258, %r258, %r258};
	st.local.v4.u32 	[%rd4+64], {%r258, %r258, %r258, %r258};
	st.local.v4.u32 	[%rd4+80], {%r258, %r258, %r258, %r258};
	st.local.v4.u32 	[%rd4+96], {%r258, %r258, %r258, %r258};
	st.local.v4.u32 	[%rd4+112], {%r258, %r258, %r258, %r258};
	st.local.v4.u32 	[%rd4+128], {%r258, %r258, %r258, %r258};
	st.local.v4.u32 	[%rd4+144], {%r258, %r258, %r258, %r258};
	st.local.v4.u32 	[%rd4+160], {%r258, %r258, %r258, %r258};
	st.local.v4.u32 	[%rd4+176], {%r258, %r258, %r258, %r258};
	st.local.v4.u32 	[%rd4+192], {%r258, %r258, %r258, %r258};
	st.local.v4.u32 	[%rd4+208], {%r258, %r258, %r258, %r258};
	st.local.v4.u32 	[%rd4+224], {%r258, %r258, %r258, %r258};
	st.local.v4.u32 	[%rd4+240], {%r258, %r258, %r258, %r258};
	st.local.v4.u32 	[%rd4+256], {%r258, %r258, %r258, %r258};
	st.local.v4.u32 	[%rd4+272], {%r258, %r258, %r258, %r258};
	st.local.v4.u32 	[%rd4+288], {%r258, %r258, %r258, %r258};
	st.local.v4.u32 	[%rd4+304], {%r258, %r258, %r258, %r258};
	st.local.v4.u32 	[%rd4+320], {%r258, %r258, %r258, %r258};
	st.local.v4.u32 	[%rd4+336], {%r258, %r258, %r258, %r258};
	st.local.v4.u32 	[%rd4+352], {%r258, %r258, %r258, %r258};
	st.local.v4.u32 	[%rd4+368], {%r258, %r258, %r258, %r258};
	st.local.v4.u32 	[%rd4+384], {%r258, %r258, %r258, %r258};
	@%p59 bra 	$L__BB0_92;
	add.s32 	%r260, %r141, -1;
	and.b32  	%r93, %r141, 15;
	setp.lt.u32 	%p60, %r260, 15;
	mov.b32 	%r437, 0;
	@%p60 bra 	$L__BB0_83;
	and.b32  	%r437, %r141, 2147483632;
	neg.s32 	%r435, %r437;
	add.s64 	%rd250, %rd6, 32;
$L__BB0_82:
	.pragma "nounroll";
	ld.local.v4.u32 	{%r261, %r262, %r263, %r264}, [%rd250+-32];
	mul.wide.s32 	%rd157, %r261, 4;
	add.s64 	%rd158, %rd4, %rd157;
	ld.local.u32 	%r265, [%rd158];
	add.s32 	%r266, %r265, 1;
	st.local.u32 	[%rd158], %r266;
	mul.wide.s32 	%rd159, %r262, 4;
	add.s64 	%rd160, %rd4, %rd159;
	ld.local.u32 	%r267, [%rd160];
	add.s32 	%r268, %r267, 1;
	st.local.u32 	[%rd160], %r268;
	mul.wide.s32 	%rd161, %r263, 4;
	add.s64 	%rd162, %rd4, %rd161;
	ld.local.u32 	%r269, [%rd162];
	add.s32 	%r270, %r269, 1;
	st.local.u32 	[%rd162], %r270;
	mul.wide.s32 	%rd163, %r264, 4;
	add.s64 	%rd164, %rd4, %rd163;
	ld.local.u32 	%r271, [%rd164];
	add.s32 	%r272, %r271, 1;
	st.local.u32 	[%rd164], %r272;
	ld.local.v4.u32 	{%r273, %r274, %r275, %r276}, [%rd250+-16];
	mul.wide.s32 	%rd165, %r273, 4;
	add.s64 	%rd166, %rd4, %rd165;
	ld.local.u32 	%r277, [%rd166];
	add.s32 	%r278, %r277, 1;
	st.local.u32 	[%rd166], %r278;
	mul.wide.s32 	%rd167, %r274, 4;
	add.s64 	%rd168, %rd4, %rd167;
	ld.local.u32 	%r279, [%rd168];
	add.s32 	%r280, %r279, 1;
	st.local.u32 	[%rd168], %r280;
	mul.wide.s32 	%rd169, %r275, 4;
	add.s64 	%rd170, %rd4, %rd169;
	ld.local.u32 	%r281, [%rd170];
	add.s32 	%r282, %r281, 1;
	st.local.u32 	[%rd170], %r282;
	mul.wide.s32 	%rd171, %r276, 4;
	add.s64 	%rd172, %rd4, %rd171;
	ld.local.u32 	%r283, [%rd172];
	add.s32 	%r284, %r283, 1;
	st.local.u32 	[%rd172], %r284;
	ld.local.v4.u32 	{%r285, %r286, %r287, %r288}, [%rd250];
	mul.wide.s32 	%rd173, %r285, 4;
	add.s64 	%rd174, %rd4, %rd173;
	ld.local.u32 	%r289, [%rd174];
	add.s32 	%r290, %r289, 1;
	st.local.u32 	[%rd174], %r290;
	mul.wide.s32 	%rd175, %r286, 4;
	add.s64 	%rd176, %rd4, %rd175;
	ld.local.u32 	%r291, [%rd176];
	add.s32 	%r292, %r291, 1;
	st.local.u32 	[%rd176], %r292;
	mul.wide.s32 	%rd177, %r287, 4;
	add.s64 	%rd178, %rd4, %rd177;
	ld.local.u32 	%r293, [%rd178];
	add.s32 	%r294, %r293, 1;
	st.local.u32 	[%rd178], %r294;
	mul.wide.s32 	%rd179, %r288, 4;
	add.s64 	%rd180, %rd4, %rd179;
	ld.local.u32 	%r295, [%rd180];
	add.s32 	%r296, %r295, 1;
	st.local.u32 	[%rd180], %r296;
	ld.local.v4.u32 	{%r297, %r298, %r299, %r300}, [%rd250+16];
	mul.wide.s32 	%rd181, %r297, 4;
	add.s64 	%rd182, %rd4, %rd181;
	ld.local.u32 	%r301, [%rd182];
	add.s32 	%r302, %r301, 1;
	st.local.u32 	[%rd182], %r302;
	mul.wide.s32 	%rd183, %r298, 4;
	add.s64 	%rd184, %rd4, %rd183;
	ld.local.u32 	%r303, [%rd184];
	add.s32 	%r304, %r303, 1;
	st.local.u32 	[%rd184], %r304;
	mul.wide.s32 	%rd185, %r299, 4;
	add.s64 	%rd186, %rd4, %rd185;
	ld.local.u32 	%r305, [%rd186];
	add.s32 	%r306, %r305, 1;
	st.local.u32 	[%rd186], %r306;
	mul.wide.s32 	%rd187, %r300, 4;
	add.s64 	%rd188, %rd4, %rd187;
	ld.local.u32 	%r307, [%rd188];
	add.s32 	%r308, %r307, 1;
	st.local.u32 	[%rd188], %r308;
	add.s32 	%r435, %r435, 16;
	add.s64 	%rd250, %rd250, 64;
	setp.ne.s32 	%p61, %r435, 0;
	@%p61 bra 	$L__BB0_82;
$L__BB0_83:
	setp.eq.s32 	%p62, %r93, 0;
	@%p62 bra 	$L__BB0_92;
	and.b32  	%r99, %r141, 7;
	setp.lt.u32 	%p63, %r93, 8;
	@%p63 bra 	$L__BB0_86;
	mul.wide.u32 	%rd189, %r437, 4;
	add.s64 	%rd190, %rd6, %rd189;
	ld.local.u32 	%r309, [%rd190];
	mul.wide.s32 	%rd191, %r309, 4;
	add.s64 	%rd192, %rd4, %rd191;
	ld.local.u32 	%r310, [%rd192];
	add.s32 	%r311, %r310, 1;
	st.local.u32 	[%rd192], %r311;
	ld.local.u32 	%r312, [%rd190+4];
	mul.wide.s32 	%rd193, %r312, 4;
	add.s64 	%rd194, %rd4, %rd193;
	ld.local.u32 	%r313, [%rd194];
	add.s32 	%r314, %r313, 1;
	st.local.u32 	[%rd194], %r314;
	ld.local.u32 	%r315, [%rd190+8];
	mul.wide.s32 	%rd195, %r315, 4;
	add.s64 	%rd196, %rd4, %rd195;
	ld.local.u32 	%r316, [%rd196];
	add.s32 	%r317, %r316, 1;
	st.local.u32 	[%rd196], %r317;
	ld.local.u32 	%r318, [%rd190+12];
	mul.wide.s32 	%rd197, %r318, 4;
	add.s64 	%rd198, %rd4, %rd197;
	ld.local.u32 	%r319, [%rd198];
	add.s32 	%r320, %r319, 1;
	st.local.u32 	[%rd198], %r320;
	ld.local.u32 	%r321, [%rd190+16];
	mul.wide.s32 	%rd199, %r321, 4;
	add.s64 	%rd200, %rd4, %rd199;
	ld.local.u32 	%r322, [%rd200];
	add.s32 	%r323, %r322, 1;
	st.local.u32 	[%rd200], %r323;
	ld.local.u32 	%r324, [%rd190+20];
	mul.wide.s32 	%rd201, %r324, 4;
	add.s64 	%rd202, %rd4, %rd201;
	ld.local.u32 	%r325, [%rd202];
	add.s32 	%r326, %r325, 1;
	st.local.u32 	[%rd202], %r326;
	ld.local.u32 	%r327, [%rd190+24];
	mul.wide.s32 	%rd203, %r327, 4;
	add.s64 	%rd204, %rd4, %rd203;
	ld.local.u32 	%r328, [%rd204];
	add.s32 	%r329, %r328, 1;
	st.local.u32 	[%rd204], %r329;
	ld.local.u32 	%r330, [%rd190+28];
	mul.wide.s32 	%rd205, %r330, 4;
	add.s64 	%rd206, %rd4, %rd205;
	ld.local.u32 	%r331, [%rd206];
	add.s32 	%r332, %r331, 1;
	st.local.u32 	[%rd206], %r332;
	add.s32 	%r437, %r437, 8;
$L__BB0_86:
	setp.eq.s32 	%p64, %r99, 0;
	@%p64 bra 	$L__BB0_92;
	and.b32  	%r102, %r141, 3;
	setp.lt.u32 	%p65, %r99, 4;
	@%p65 bra 	$L__BB0_89;
	mul.wide.u32 	%rd207, %r437, 4;
	add.s64 	%rd208, %rd6, %rd207;
	ld.local.u32 	%r333, [%rd208];
	mul.wide.s32 	%rd209, %r333, 4;
	add.s64 	%rd210, %rd4, %rd209;
	ld.local.u32 	%r334, [%rd210];
	add.s32 	%r335, %r334, 1;
	st.local.u32 	[%rd210], %r335;
	ld.local.u32 	%r336, [%rd208+4];
	mul.wide.s32 	%rd211, %r336, 4;
	add.s64 	%rd212, %rd4, %rd211;
	ld.local.u32 	%r337, [%rd212];
	add.s32 	%r338, %r337, 1;
	st.local.u32 	[%rd212], %r338;
	ld.local.u32 	%r339, [%rd208+8];
	mul.wide.s32 	%rd213, %r339, 4;
	add.s64 	%rd214, %rd4, %rd213;
	ld.local.u32 	%r340, [%rd214];
	add.s32 	%r341, %r340, 1;
	st.local.u32 	[%rd214], %r341;
	ld.local.u32 	%r342, [%rd208+12];
	mul.wide.s32 	%rd215, %r342, 4;
	add.s64 	%rd216, %rd4, %rd215;
	ld.local.u32 	%r343, [%rd216];
	add.s32 	%r344, %r343, 1;
	st.local.u32 	[%rd216], %r344;
	add.s32 	%r437, %r437, 4;
$L__BB0_89:
	setp.eq.s32 	%p66, %r102, 0;
	@%p66 bra 	$L__BB0_92;
	mul.wide.u32 	%rd217, %r437, 4;
	add.s64 	%rd251, %rd6, %rd217;
	neg.s32 	%r439, %r102;
$L__BB0_91:
	.pragma "nounroll";
	ld.local.u32 	%r345, [%rd251];
	mul.wide.s32 	%rd218, %r345, 4;
	add.s64 	%rd219, %rd4, %rd218;
	ld.local.u32 	%r346, [%rd219];
	add.s32 	%r347, %r346, 1;
	st.local.u32 	[%rd219], %r347;
	add.s64 	%rd251, %rd251, 4;
	add.s32 	%r439, %r439, 1;
	setp.ne.s32 	%p67, %r439, 0;
	@%p67 bra 	$L__BB0_91;
$L__BB0_92:
	setp.lt.s32 	%p68, %r142, 2;
	mov.b32 	%r444, 0;
	@%p68 bra 	$L__BB0_100;
	ld.local.u32 	%r445, [%rd4];
	mov.b32 	%r442, 1;
	mov.b32 	%r444, 0;
$L__BB0_94:
	mov.u32 	%r110, %r444;
	mov.u32 	%r109, %r445;
	mul.wide.u32 	%rd220, %r442, 4;
	add.s64 	%rd221, %rd4, %rd220;
	ld.local.u32 	%r445, [%rd221];
	setp.gt.s32 	%p69, %r445, %r109;
	mov.u32 	%r444, %r442;
	@%p69 bra 	$L__BB0_99;
	setp.lt.s32 	%p70, %r141, 1;
	setp.eq.s32 	%p71, %r445, 0;
	setp.ne.s32 	%p72, %r109, %r445;
	or.pred  	%p73, %p71, %p72;
	or.pred  	%p74, %p73, %p70;
	mov.u32 	%r444, %r110;
	mov.u32 	%r445, %r109;
	@%p74 bra 	$L__BB0_99;
	mov.b32 	%r443, 0;
$L__BB0_97:
	mul.wide.u32 	%rd222, %r443, 4;
	add.s64 	%rd223, %rd6, %rd222;
	ld.local.u32 	%r114, [%rd223];
	setp.eq.s32 	%p75, %r114, %r442;
	mov.u32 	%r444, %r442;
	mov.u32 	%r445, %r109;
	@%p75 bra 	$L__BB0_99;
	setp.ne.s32 	%p76, %r114, %r110;
	add.s32 	%r443, %r443, 1;
	setp.lt.s32 	%p77, %r443, %r141;
	and.pred  	%p78, %p76, %p77;
	mov.u32 	%r444, %r110;
	mov.u32 	%r445, %r109;
	@%p78 bra 	$L__BB0_97;
$L__BB0_99:
	add.s32 	%r442, %r442, 1;
	setp.ne.s32 	%p79, %r442, %r142;
	@%p79 bra 	$L__BB0_94;
$L__BB0_100:
	mul.wide.s32 	%rd224, %r4, 4;
	add.s64 	%rd225, %rd3, %rd224;
	st.global.u32 	[%rd225], %r444;
$L__BB0_101:
	setp.lt.s32 	%p80, %r141, 1;
	@%p80 bra 	$L__BB0_113;
	mul.lo.s32 	%r120, %r3, 20;
	add.s32 	%r354, %r141, -1;
	and.b32  	%r121, %r141, 7;
	setp.lt.u32 	%p81, %r354, 7;
	mov.b32 	%r451, 0;
	@%p81 bra 	$L__BB0_105;
	and.b32  	%r451, %r141, 2147483640;
	neg.s32 	%r449, %r451;
	shl.b32 	%r124, %r19, 2;
	shl.b32 	%r125, %r2, 5;
	shl.b32 	%r126, %r2, 2;
	mov.u32 	%r447, %r18;
	mov.u32 	%r448, %r120;
$L__BB0_104:
	.pragma "nounroll";
	ld.shared.f32 	%f331, [%r447];
	mul.wide.s32 	%rd228, %r448, 8;
	add.s64 	%rd229, %rd2, %rd228;
	add.s32 	%r355, %r447, %r124;
	ld.shared.f32 	%f332, [%r355];
	st.global.v2.f32 	[%rd229], {%f331, %f332};
	add.s32 	%r356, %r447, %r126;
	ld.shared.f32 	%f333, [%r356];
	st.global.f32 	[%rd229+8], %f333;
	add.s32 	%r357, %r355, %r126;
	ld.shared.f32 	%f334, [%r357];
	st.global.f32 	[%rd229+12], %f334;
	add.s32 	%r358, %r356, %r126;
	ld.shared.f32 	%f335, [%r358];
	st.global.f32 	[%rd229+16], %f335;
	add.s32 	%r359, %r357, %r126;
	ld.shared.f32 	%f336, [%r359];
	st.global.f32 	[%rd229+20], %f336;
	add.s32 	%r360, %r358, %r126;
	ld.shared.f32 	%f337, [%r360];
	st.global.f32 	[%rd229+24], %f337;
	add.s32 	%r361, %r359, %r126;
	ld.shared.f32 	%f338, [%r361];
	st.global.f32 	[%rd229+28], %f338;
	add.s32 	%r362, %r360, %r126;
	ld.shared.f32 	%f339, [%r362];
	st.global.f32 	[%rd229+32], %f339;
	add.s32 	%r363, %r361, %r126;
	ld.shared.f32 	%f340, [%r363];
	st.global.f32 	[%rd229+36], %f340;
	add.s32 	%r364, %r362, %r126;
	ld.shared.f32 	%f341, [%r364];
	st.global.f32 	[%rd229+40], %f341;
	add.s32 	%r365, %r363, %r126;
	ld.shared.f32 	%f342, [%r365];
	st.global.f32 	[%rd229+44], %f342;
	add.s32 	%r366, %r364, %r126;
	ld.shared.f32 	%f343, [%r366];
	st.global.f32 	[%rd229+48], %f343;
	add.s32 	%r367, %r365, %r126;
	ld.shared.f32 	%f344, [%r367];
	st.global.f32 	[%rd229+52], %f344;
	add.s32 	%r368, %r366, %r126;
	ld.shared.f32 	%f345, [%r368];
	st.global.f32 	[%rd229+56], %f345;
	add.s32 	%r369, %r367, %r126;
	ld.shared.f32 	%f346, [%r369];
	st.global.f32 	[%rd229+60], %f346;
	add.s32 	%r449, %r449, 8;
	add.s32 	%r448, %r448, 8;
	add.s32 	%r447, %r447, %r125;
	setp.ne.s32 	%p82, %r449, 0;
	@%p82 bra 	$L__BB0_104;
$L__BB0_105:
	setp.eq.s32 	%p83, %r121, 0;
	@%p83 bra 	$L__BB0_113;
	and.b32  	%r134, %r141, 3;
	setp.lt.u32 	%p84, %r121, 4;
	@%p84 bra 	$L__BB0_108;
	mul.lo.s32 	%r370, %r451, %r2;
	shl.b32 	%r371, %r370, 2;
	add.s32 	%r372, %r18, %r371;
	ld.shared.f32 	%f347, [%r372];
	add.s32 	%r373, %r451, %r120;
	mul.wide.s32 	%rd230, %r373, 8;
	add.s64 	%rd231, %rd2, %rd230;
	shl.b32 	%r374, %r19, 2;
	add.s32 	%r375, %r372, %r374;
	ld.shared.f32 	%f348, [%r375];
	st.global.v2.f32 	[%rd231], {%f347, %f348};
	shl.b32 	%r376, %r2, 2;
	add.s32 	%r377, %r372, %r376;
	ld.shared.f32 	%f349, [%r377];
	st.global.f32 	[%rd231+8], %f349;
	add.s32 	%r378, %r375, %r376;
	ld.shared.f32 	%f350, [%r378];
	st.global.f32 	[%rd231+12], %f350;
	add.s32 	%r379, %r377, %r376;
	ld.shared.f32 	%f351, [%r379];
	st.global.f32 	[%rd231+16], %f351;
	add.s32 	%r380, %r378, %r376;
	ld.shared.f32 	%f352, [%r380];
	st.global.f32 	[%rd231+20], %f352;
	add.s32 	%r381, %r379, %r376;
	ld.shared.f32 	%f353, [%r381];
	st.global.f32 	[%rd231+24], %f353;
	add.s32 	%r382, %r380, %r376;
	ld.shared.f32 	%f354, [%r382];
	st.global.f32 	[%rd231+28], %f354;
	add.s32 	%r451, %r451, 4;
$L__BB0_108:
	setp.eq.s32 	%p85, %r134, 0;
	@%p85 bra 	$L__BB0_113;
	setp.eq.s32 	%p86, %r134, 1;
	@%p86 bra 	$L__BB0_111;
	mul.lo.s32 	%r383, %r451, %r2;
	shl.b32 	%r384, %r383, 2;
	add.s32 	%r385, %r18, %r384;
	ld.shared.f32 	%f355, [%r385];
	add.s32 	%r386, %r451, %r120;
	mul.wide.s32 	%rd232, %r386, 8;
	add.s64 	%rd233, %rd2, %rd232;
	shl.b32 	%r387, %r19, 2;
	add.s32 	%r388, %r385, %r387;
	ld.shared.f32 	%f356, [%r388];
	st.global.v2.f32 	[%rd233], {%f355, %f356};
	shl.b32 	%r389, %r2, 2;
	add.s32 	%r390, %r385, %r389;
	ld.shared.f32 	%f357, [%r390];
	st.global.f32 	[%rd233+8], %f357;
	add.s32 	%r391, %r388, %r389;
	ld.shared.f32 	%f358, [%r391];
	st.global.f32 	[%rd233+12], %f358;
	add.s32 	%r451, %r451, 2;
$L__BB0_111:
	and.b32  	%r392, %r141, 1;
	setp.eq.b32 	%p87, %r392, 1;
	not.pred 	%p88, %p87;
	@%p88 bra 	$L__BB0_113;
	mul.lo.s32 	%r393, %r451, %r2;
	shl.b32 	%r394, %r393, 2;
	add.s32 	%r395, %r18, %r394;
	ld.shared.f32 	%f359, [%r395];
	add.s32 	%r396, %r451, %r120;
	mul.wide.s32 	%rd234, %r396, 8;
	add.s64 	%rd235, %rd2, %rd234;
	shl.b32 	%r397, %r19, 2;
	add.s32 	%r398, %r395, %r397;
	ld.shared.f32 	%f360, [%r398];
	st.global.v2.f32 	[%rd235], {%f359, %f360};
$L__BB0_113:
	ret;
$L__BB0_114:
	mul.wide.s32 	%rd226, %r4, 4;
	add.s64 	%rd227, %rd3, %rd226;
	mov.b32 	%r352, -1;
	st.global.u32 	[%rd227], %r352;
	bra.uni 	$L__BB0_101;

}
	// .globl	_Z11knnPunisherP6float2Piiiii
.visible .entry _Z11knnPunisherP6float2Piiiii(
	.param .u64 .ptr .align 1 _Z11knnPunisherP6float2Piiiii_param_0,
	.param .u64 .ptr .align 1 _Z11knnPunisherP6float2Piiiii_param_1,
	.param .u32 _Z11knnPunisherP6float2Piiiii_param_2,
	.param .u32 _Z11knnPunisherP6float2Piiiii_param_3,
	.param .u32 _Z11knnPunisherP6float2Piiiii_param_4,
	.param .u32 _Z11knnPunisherP6float2Piiiii_param_5
)
{
	.local .align 16 .b8 	__local_depot1[480];
	.reg .b64 	%SP;
	.reg .b64 	%SPL;
	.reg .pred 	%p<52>;
	.reg .b32 	%r<320>;
	.reg .b32 	%f<30>;
	.reg .b64 	%rd<190>;

	mov.u64 	%SPL, __local_depot1;
	ld.param.u64 	%rd26, [_Z11knnPunisherP6float2Piiiii_param_0];
	ld.param.u64 	%rd27, [_Z11knnPunisherP6float2Piiiii_param_1];
	ld.param.u32 	%r77, [_Z11knnPunisherP6float2Piiiii_param_2];
	ld.param.u32 	%r80, [_Z11knnPunisherP6float2Piiiii_param_3];
	ld.param.u32 	%r78, [_Z11knnPunisherP6float2Piiiii_param_4];
	ld.param.u32 	%r79, [_Z11knnPunisherP6float2Piiiii_param_5];
	cvta.to.global.u64 	%rd1, %rd26;
	cvta.to.global.u64 	%rd2, %rd27;
	add.u64 	%rd3, %SPL, 0;
	add.u64 	%rd4, %SPL, 400;
	mov.u32 	%r81, %tid.x;
	mov.u32 	%r82, %ctaid.x;
	mov.u32 	%r83, %ntid.x;
	mad.lo.s32 	%r1, %r82, %r83, %r81;
	setp.ge.s32 	%p1, %r1, %r80;
	@%p1 bra 	$L__BB1_60;
	setp.lt.s32 	%p2, %r78, 1;
	@%p2 bra 	$L__BB1_14;
	mul.lo.s32 	%r2, %r1, 20;
	and.b32  	%r3, %r78, 15;
	setp.lt.u32 	%p3, %r78, 16;
	mov.b32 	%r292, 0;
	@%p3 bra 	$L__BB1_5;
	and.b32  	%r292, %r78, 2147483632;
	mov.b32 	%r297, 0;
$L__BB1_4:
	.pragma "nounroll";
	add.s32 	%r86, %r297, %r2;
	mul.wide.s32 	%rd30, %r86, 8;
	add.s64 	%rd31, %rd1, %rd30;
	ld.global.nc.f32 	%f1, [%rd31+4];
	cvt.rzi.s32.f32 	%r87, %f1;
	mul.wide.u32 	%rd32, %r297, 4;
	add.s64 	%rd33, %rd3, %rd32;
	ld.global.nc.f32 	%f2, [%rd31+12];
	cvt.rzi.s32.f32 	%r88, %f2;
	ld.global.nc.f32 	%f3, [%rd31+20];
	cvt.rzi.s32.f32 	%r89, %f3;
	ld.global.nc.f32 	%f4, [%rd31+28];
	cvt.rzi.s32.f32 	%r90, %f4;
	st.local.v4.u32 	[%rd33], {%r87, %r88, %r89, %r90};
	ld.global.nc.f32 	%f5, [%rd31+36];
	cvt.rzi.s32.f32 	%r91, %f5;
	ld.global.nc.f32 	%f6, [%rd31+44];
	cvt.rzi.s32.f32 	%r92, %f6;
	ld.global.nc.f32 	%f7, [%rd31+52];
	cvt.rzi.s32.f32 	%r93, %f7;
	ld.global.nc.f32 	%f8, [%rd31+60];
	cvt.rzi.s32.f32 	%r94, %f8;
	st.local.v4.u32 	[%rd33+16], {%r91, %r92, %r93, %r94};
	ld.global.nc.f32 	%f9, [%rd31+68];
	cvt.rzi.s32.f32 	%r95, %f9;
	ld.global.nc.f32 	%f10, [%rd31+76];
	cvt.rzi.s32.f32 	%r96, %f10;
	ld.global.nc.f32 	%f11, [%rd31+84];
	cvt.rzi.s32.f32 	%r97, %f11;
	ld.global.nc.f32 	%f12, [%rd31+92];
	cvt.rzi.s32.f32 	%r98, %f12;
	st.local.v4.u32 	[%rd33+32], {%r95, %r96, %r97, %r98};
	ld.global.nc.f32 	%f13, [%rd31+100];
	cvt.rzi.s32.f32 	%r99, %f13;
	ld.global.nc.f32 	%f14, [%rd31+108];
	cvt.rzi.s32.f32 	%r100, %f14;
	ld.global.nc.f32 	%f15, [%rd31+116];
	cvt.rzi.s32.f32 	%r101, %f15;
	ld.global.nc.f32 	%f16, [%rd31+124];
	cvt.rzi.s32.f32 	%r102, %f16;
	st.local.v4.u32 	[%rd33+48], {%r99, %r100, %r101, %r102};
	add.s32 	%r297, %r297, 16;
	setp.eq.s32 	%p4, %r297, %r292;
	@%p4 bra 	$L__BB1_5;
	bra.uni 	$L__BB1_4;
$L__BB1_5:
	setp.eq.s32 	%p5, %r3, 0;
	@%p5 bra 	$L__BB1_14;
	and.b32  	%r6, %r78, 7;
	setp.lt.u32 	%p6, %r3, 8;
	@%p6 bra 	$L__BB1_8;
	add.s32 	%r103, %r292, %r2;
	mul.wide.s32 	%rd34, %r103, 8;
	add.s64 	%rd35, %rd1, %rd34;
	ld.global.nc.f32 	%f17, [%rd35+4];
	cvt.rzi.s32.f32 	%r104, %f17;
	mul.wide.u32 	%rd36, %r292, 4;
	add.s64 	%rd37, %rd3, %rd36;
	st.local.u32 	[%rd37], %r104;
	ld.global.nc.f32 	%f18, [%rd35+12];
	cvt.rzi.s32.f32 	%r105, %f18;
	st.local.u32 	[%rd37+4], %r105;
	ld.global.nc.f32 	%f19, [%rd35+20];
	cvt.rzi.s32.f32 	%r106, %f19;
	st.local.u32 	[%rd37+8], %r106;
	ld.global.nc.f32 	%f20, [%rd35+28];
	cvt.rzi.s32.f32 	%r107, %f20;
	st.local.u32 	[%rd37+12], %r107;
	ld.global.nc.f32 	%f21, [%rd35+36];
	cvt.rzi.s32.f32 	%r108, %f21;
	st.local.u32 	[%rd37+16], %r108;
	ld.global.nc.f32 	%f22, [%rd35+44];
	cvt.rzi.s32.f32 	%r109, %f22;
	st.local.u32 	[%rd37+20], %r109;
	ld.global.nc.f32 	%f23, [%rd35+52];
	cvt.rzi.s32.f32 	%r110, %f23;
	st.local.u32 	[%rd37+24], %r110;
	ld.global.nc.f32 	%f24, [%rd35+60];
	cvt.rzi.s32.f32 	%r111, %f24;
	st.local.u32 	[%rd37+28], %r111;
	add.s32 	%r292, %r292, 8;
$L__BB1_8:
	setp.eq.s32 	%p7, %r6, 0;
	@%p7 bra 	$L__BB1_14;
	and.b32  	%r9, %r78, 3;
	setp.lt.u32 	%p8, %r6, 4;
	@%p8 bra 	$L__BB1_11;
	add.s32 	%r112, %r292, %r2;
	mul.wide.s32 	%rd38, %r112, 8;
	add.s64 	%rd39, %rd1, %rd38;
	ld.global.nc.f32 	%f25, [%rd39+4];
	cvt.rzi.s32.f32 	%r113, %f25;
	mul.wide.u32 	%rd40, %r292, 4;
	add.s64 	%rd41, %rd3, %rd40;
	st.local.u32 	[%rd41], %r113;
	ld.global.nc.f32 	%f26, [%rd39+12];
	cvt.rzi.s32.f32 	%r114, %f26;
	st.local.u32 	[%rd41+4], %r114;
	ld.global.nc.f32 	%f27, [%rd39+20];
	cvt.rzi.s32.f32 	%r115, %f27;
	st.local.u32 	[%rd41+8], %r115;
	ld.global.nc.f32 	%f28, [%rd39+28];
	cvt.rzi.s32.f32 	%r116, %f28;
	st.local.u32 	[%rd41+12], %r116;
	add.s32 	%r292, %r292, 4;
$L__BB1_11:
	setp.eq.s32 	%p9, %r9, 0;
	@%p9 bra 	$L__BB1_14;
	mov.b32 	%r296, 0;
$L__BB1_13:
	.pragma "nounroll";
	add.s32 	%r118, %r292, %r2;
	mul.wide.s32 	%rd42, %r118, 8;
	add.s64 	%rd43, %rd1, %rd42;
	ld.global.nc.f32 	%f29, [%rd43+4];
	cvt.rzi.s32.f32 	%r119, %f29;
	mul.wide.u32 	%rd44, %r292, 4;
	add.s64 	%rd45, %rd3, %rd44;
	st.local.u32 	[%rd45], %r119;
	add.s32 	%r292, %r292, 1;
	add.s32 	%r296, %r296, 1;
	setp.ne.s32 	%p10, %r296, %r9;
	@%p10 bra 	$L__BB1_13;
$L__BB1_14:
	add.s32 	%r120, %r77, %r1;
	mul.wide.s32 	%rd46, %r120, 4;
	add.s64 	%rd5, %rd2, %rd46;
	ld.global.u32 	%r16, [%rd5];
	shl.b32 	%r121, %r1, 2;
	mov.u32 	%r122, mPartial;
	add.s32 	%r17, %r122, %r121;
	add.s32 	%r18, %r1, -1;
	and.b32  	%r19, %r1, 3;
	and.b32  	%r20, %r1, 2147483644;
	neg.s32 	%r21, %r20;
	add.s64 	%rd6, %rd2, 8;
$L__BB1_15:
	setp.lt.s32 	%p11, %r1, 1;
	@%p11 bra 	$L__BB1_23;
	setp.lt.u32 	%p12, %r18, 3;
	mov.b32 	%r301, 0;
	@%p12 bra 	$L__BB1_19;
	mov.u32 	%r298, %r77;
	mov.u32 	%r299, %r122;
	mov.u32 	%r300, %r21;
$L__BB1_18:
	mul.wide.s32 	%rd47, %r298, 4;
	add.s64 	%rd48, %rd6, %rd47;
	ld.global.u32 	%r125, [%rd48+-8];
	ld.global.u32 	%r126, [%rd48+-4];
	ld.global.u32 	%r127, [%rd48];
	ld.global.u32 	%r128, [%rd48+4];
	st.shared.v4.u32 	[%r299], {%r125, %r126, %r127, %r128};
	add.s32 	%r300, %r300, 4;
	add.s32 	%r299, %r299, 16;
	add.s32 	%r298, %r298, 4;
	setp.ne.s32 	%p13, %r300, 0;
	mov.u32 	%r301, %r20;
	@%p13 bra 	$L__BB1_18;
$L__BB1_19:
	setp.eq.s32 	%p14, %r19, 0;
	@%p14 bra 	$L__BB1_23;
	setp.eq.s32 	%p15, %r19, 1;
	add.s32 	%r129, %r301, %r77;
	mul.wide.s32 	%rd49, %r129, 4;
	add.s64 	%rd7, %rd2, %rd49;
	ld.global.u32 	%r130, [%rd7];
	shl.b32 	%r131, %r301, 2;
	mov.u32 	%r132, mPartial;
	add.s32 	%r31, %r132, %r131;
	st.shared.u32 	[%r31], %r130;
	@%p15 bra 	$L__BB1_23;
	setp.eq.s32 	%p16, %r19, 2;
	ld.global.u32 	%r133, [%rd7+4];
	st.shared.u32 	[%r31+4], %r133;
	@%p16 bra 	$L__BB1_23;
	ld.global.u32 	%r134, [%rd7+8];
	st.shared.u32 	[%r31+8], %r134;
$L__BB1_23:
	setp.ne.s32 	%p17, %r16, -1;
	st.shared.u32 	[%r17], %r16;
	@%p17 bra 	$L__BB1_60;
	setp.lt.s32 	%p18, %r78, 1;
	bar.sync 	0;
	mov.u32 	%r302, %r78;
	@%p18 bra 	$L__BB1_25;
	bra.uni 	$L__BB1_61;
$L__BB1_25:
	setp.lt.s32 	%p22, %r78, 1;
	@%p22 bra 	$L__BB1_38;
	and.b32  	%r32, %r78, 15;
	setp.lt.u32 	%p23, %r78, 16;
	mov.b32 	%r304, 0;
	@%p23 bra 	$L__BB1_29;
	and.b32  	%r304, %r78, 2147483632;
	neg.s32 	%r303, %r304;
	add.s64 	%rd185, %rd3, 32;
	add.s64 	%rd184, %rd4, 32;
$L__BB1_28:
	.pragma "nounroll";
	ld.local.v4.u32 	{%r141, %r142, %r143, %r144}, [%rd185+-32];
	mul.wide.s32 	%rd52, %r141, 4;
	add.s64 	%rd53, %rd2, %rd52;
	ld.global.u32 	%r145, [%rd53];
	mul.wide.s32 	%rd54, %r142, 4;
	add.s64 	%rd55, %rd2, %rd54;
	ld.global.u32 	%r146, [%rd55];
	mul.wide.s32 	%rd56, %r143, 4;
	add.s64 	%rd57, %rd2, %rd56;
	ld.global.u32 	%r147, [%rd57];
	mul.wide.s32 	%rd58, %r144, 4;
	add.s64 	%rd59, %rd2, %rd58;
	ld.global.u32 	%r148, [%rd59];
	st.local.v4.u32 	[%rd184+-32], {%r145, %r146, %r147, %r148};
	ld.local.v4.u32 	{%r149, %r150, %r151, %r152}, [%rd185+-16];
	mul.wide.s32 	%rd60, %r149, 4;
	add.s64 	%rd61, %rd2, %rd60;
	ld.global.u32 	%r153, [%rd61];
	mul.wide.s32 	%rd62, %r150, 4;
	add.s64 	%rd63, %rd2, %rd62;
	ld.global.u32 	%r154, [%rd63];
	mul.wide.s32 	%rd64, %r151, 4;
	add.s64 	%rd65, %rd2, %rd64;
	ld.global.u32 	%r155, [%rd65];
	mul.wide.s32 	%rd66, %r152, 4;
	add.s64 	%rd67, %rd2, %rd66;
	ld.global.u32 	%r156, [%rd67];
	st.local.v4.u32 	[%rd184+-16], {%r153, %r154, %r155, %r156};
	ld.local.v4.u32 	{%r157, %r158, %r159, %r160}, [%rd185];
	mul.wide.s32 	%rd68, %r157, 4;
	add.s64 	%rd69, %rd2, %rd68;
	ld.global.u32 	%r161, [%rd69];
	mul.wide.s32 	%rd70, %r158, 4;
	add.s64 	%rd71, %rd2, %rd70;
	ld.global.u32 	%r162, [%rd71];
	mul.wide.s32 	%rd72, %r159, 4;
	add.s64 	%rd73, %rd2, %rd72;
	ld.global.u32 	%r163, [%rd73];
	mul.wide.s32 	%rd74, %r160, 4;
	add.s64 	%rd75, %rd2, %rd74;
	ld.global.u32 	%r164, [%rd75];
	st.local.v4.u32 	[%rd184], {%r161, %r162, %r163, %r164};
	ld.local.v4.u32 	{%r165, %r166, %r167, %r168}, [%rd185+16];
	mul.wide.s32 	%rd76, %r165, 4;
	add.s64 	%rd77, %rd2, %rd76;
	ld.global.u32 	%r169, [%rd77];
	mul.wide.s32 	%rd78, %r166, 4;
	add.s64 	%rd79, %rd2, %rd78;
	ld.global.u32 	%r170, [%rd79];
	mul.wide.s32 	%rd80, %r167, 4;
	add.s64 	%rd81, %rd2, %rd80;
	ld.global.u32 	%r171, [%rd81];
	mul.wide.s32 	%rd82, %r168, 4;
	add.s64 	%rd83, %rd2, %rd82;
	ld.global.u32 	%r172, [%rd83];
	st.local.v4.u32 	[%rd184+16], {%r169, %r170, %r171, %r172};
	add.s32 	%r303, %r303, 16;
	add.s64 	%rd185, %rd185, 64;
	add.s64 	%rd184, %rd184, 64;
	setp.ne.s32 	%p24, %r303, 0;
	@%p24 bra 	$L__BB1_28;
$L__BB1_29:
	setp.eq.s32 	%p25, %r32, 0;
	@%p25 bra 	$L__BB1_38;
	and.b32  	%r41, %r78, 7;
	setp.lt.u32 	%p26, %r32, 8;
	@%p26 bra 	$L__BB1_32;
	mul.wide.u32 	%rd84, %r304, 4;
	add.s64 	%rd85, %rd3, %rd84;
	ld.local.u32 	%r173, [%rd85];
	mul.wide.s32 	%rd86, %r173, 4;
	add.s64 	%rd87, %rd2, %rd86;
	ld.global.u32 	%r174, [%rd87];
	add.s64 	%rd88, %rd4, %rd84;
	st.local.u32 	[%rd88], %r174;
	ld.local.u32 	%r175, [%rd85+4];
	mul.wide.s32 	%rd89, %r175, 4;
	add.s64 	%rd90, %rd2, %rd89;
	ld.global.u32 	%r176, [%rd90];
	st.local.u32 	[%rd88+4], %r176;
	ld.local.u32 	%r177, [%rd85+8];
	mul.wide.s32 	%rd91, %r177, 4;
	add.s64 	%rd92, %rd2, %rd91;
	ld.global.u32 	%r178, [%rd92];
	st.local.u32 	[%rd88+8], %r178;
	ld.local.u32 	%r179, [%rd85+12];
	mul.wide.s32 	%rd93, %r179, 4;
	add.s64 	%rd94, %rd2, %rd93;
	ld.global.u32 	%r180, [%rd94];
	st.local.u32 	[%rd88+12], %r180;
	ld.local.u32 	%r181, [%rd85+16];
	mul.wide.s32 	%rd95, %r181, 4;
	add.s64 	%rd96, %rd2, %rd95;
	ld.global.u32 	%r182, [%rd96];
	st.local.u32 	[%rd88+16], %r182;
	ld.local.u32 	%r183, [%rd85+20];
	mul.wide.s32 	%rd97, %r183, 4;
	add.s64 	%rd98, %rd2, %rd97;
	ld.global.u32 	%r184, [%rd98];
	st.local.u32 	[%rd88+20], %r184;
	ld.local.u32 	%r185, [%rd85+24];
	mul.wide.s32 	%rd99, %r185, 4;
	add.s64 	%rd100, %rd2, %rd99;
	ld.global.u32 	%r186, [%rd100];
	st.local.u32 	[%rd88+24], %r186;
	ld.local.u32 	%r187, [%rd85+28];
	mul.wide.s32 	%rd101, %r187, 4;
	add.s64 	%rd102, %rd2, %rd101;
	ld.global.u32 	%r188, [%rd102];
	st.local.u32 	[%rd88+28], %r188;
	add.s32 	%r304, %r304, 8;
$L__BB1_32:
	setp.eq.s32 	%p27, %r41, 0;
	@%p27 bra 	$L__BB1_38;
	and.b32  	%r44, %r78, 3;
	setp.lt.u32 	%p28, %r41, 4;
	@%p28 bra 	$L__BB1_35;
	mul.wide.u32 	%rd103, %r304, 4;
	add.s64 	%rd104, %rd3, %rd103;
	ld.local.u32 	%r189, [%rd104];
	mul.wide.s32 	%rd105, %r189, 4;
	add.s64 	%rd106, %rd2, %rd105;
	ld.global.u32 	%r190, [%rd106];
	add.s64 	%rd107, %rd4, %rd103;
	st.local.u32 	[%rd107], %r190;
	ld.local.u32 	%r191, [%rd104+4];
	mul.wide.s32 	%rd108, %r191, 4;
	add.s64 	%rd109, %rd2, %rd108;
	ld.global.u32 	%r192, [%rd109];
	st.local.u32 	[%rd107+4], %r192;
	ld.local.u32 	%r193, [%rd104+8];
	mul.wide.s32 	%rd110, %r193, 4;
	add.s64 	%rd111, %rd2, %rd110;
	ld.global.u32 	%r194, [%rd111];
	st.local.u32 	[%rd107+8], %r194;
	ld.local.u32 	%r195, [%rd104+12];
	mul.wide.s32 	%rd112, %r195, 4;
	add.s64 	%rd113, %rd2, %rd112;
	ld.global.u32 	%r196, [%rd113];
	st.local.u32 	[%rd107+12], %r196;
	add.s32 	%r304, %r304, 4;
$L__BB1_35:
	setp.eq.s32 	%p29, %r44, 0;
	@%p29 bra 	$L__BB1_38;
	mul.wide.u32 	%rd114, %r304, 4;
	add.s64 	%rd187, %rd4, %rd114;
	add.s64 	%rd186, %rd3, %rd114;
	neg.s32 	%r307, %r44;
$L__BB1_37:
	.pragma "nounroll";
	ld.local.u32 	%r197, [%rd186];
	mul.wide.s32 	%rd115, %r197, 4;
	add.s64 	%rd116, %rd2, %rd115;
	ld.global.u32 	%r198, [%rd116];
	st.local.u32 	[%rd187], %r198;
	add.s64 	%rd187, %rd187, 4;
	add.s64 	%rd186, %rd186, 4;
	add.s32 	%r307, %r307, 1;
	setp.ne.s32 	%p30, %r307, 0;
	@%p30 bra 	$L__BB1_37;
$L__BB1_38:
	setp.lt.s32 	%p31, %r78, 1;
	mov.b32 	%r199, 0;
	st.local.v4.u32 	[%rd3], {%r199, %r199, %r199, %r199};
	st.local.v4.u32 	[%rd3+16], {%r199, %r199, %r199, %r199};
	st.local.v4.u32 	[%rd3+32], {%r199, %r199, %r199, %r199};
	st.local.v4.u32 	[%rd3+48], {%r199, %r199, %r199, %r199};
	st.local.v4.u32 	[%rd3+64], {%r199, %r199, %r199, %r199};
	st.local.v4.u32 	[%rd3+80], {%r199, %r199, %r199, %r199};
	st.local.v4.u32 	[%rd3+96], {%r199, %r199, %r199, %r199};
	st.local.v4.u32 	[%rd3+112], {%r199, %r199, %r199, %r199};
	st.local.v4.u32 	[%rd3+128], {%r199, %r199, %r199, %r199};
	st.local.v4.u32 	[%rd3+144], {%r199, %r199, %r199, %r199};
	st.local.v4.u32 	[%rd3+160], {%r199, %r199, %r199, %r199};
	st.local.v4.u32 	[%rd3+176], {%r199, %r199, %r199, %r199};
	st.local.v4.u32 	[%rd3+192], {%r199, %r199, %r199, %r199};
	st.local.v4.u32 	[%rd3+208], {%r199, %r199, %r199, %r199};
	st.local.v4.u32 	[%rd3+224], {%r199, %r199, %r199, %r199};
	st.local.v4.u32 	[%rd3+240], {%r199, %r199, %r199, %r199};
	st.local.v4.u32 	[%rd3+256], {%r199, %r199, %r199, %r199};
	st.local.v4.u32 	[%rd3+272], {%r199, %r199, %r199, %r199};
	st.local.v4.u32 	[%rd3+288], {%r199, %r199, %r199, %r199};
	st.local.v4.u32 	[%rd3+304], {%r199, %r199, %r199, %r199};
	st.local.v4.u32 	[%rd3+320], {%r199, %r199, %r199, %r199};
	st.local.v4.u32 	[%rd3+336], {%r199, %r199, %r199, %r199};
	st.local.v4.u32 	[%rd3+352], {%r199, %r199, %r199, %r199};
	st.local.v4.u32 	[%rd3+368], {%r199, %r199, %r199, %r199};
	st.local.v4.u32 	[%rd3+384], {%r199, %r199, %r199, %r199};
	@%p31 bra 	$L__BB1_51;
	and.b32  	%r50, %r78, 15;
	setp.lt.u32 	%p32, %r78, 16;
	mov.b32 	%r310, 0;
	@%p32 bra 	$L__BB1_42;
	and.b32  	%r310, %r78, 2147483632;
	neg.s32 	%r308, %r310;
	add.s64 	%rd188, %rd4, 32;
$L__BB1_41:
	.pragma "nounroll";
	ld.local.v4.u32 	{%r201, %r202, %r203, %r204}, [%rd188+-32];
	mul.wide.s32 	%rd117, %r201, 4;
	add.s64 	%rd118, %rd3, %rd117;
	ld.local.u32 	%r205, [%rd118];
	add.s32 	%r206, %r205, 1;
	st.local.u32 	[%rd118], %r206;
	mul.wide.s32 	%rd119, %r202, 4;
	add.s64 	%rd120, %rd3, %rd119;
	ld.local.u32 	%r207, [%rd120];
	add.s32 	%r208, %r207, 1;
	st.local.u32 	[%rd120], %r208;
	mul.wide.s32 	%rd121, %r203, 4;
	add.s64 	%rd122, %rd3, %rd121;
	ld.local.u32 	%r209, [%rd122];
	add.s32 	%r210, %r209, 1;
	st.local.u32 	[%rd122], %r210;
	mul.wide.s32 	%rd123, %r204, 4;
	add.s64 	%rd124, %rd3, %rd123;
	ld.local.u32 	%r211, [%rd124];
	add.s32 	%r212, %r211, 1;
	st.local.u32 	[%rd124], %r212;
	ld.local.v4.u32 	{%r213, %r214, %r215, %r216}, [%rd188+-16];
	mul.wide.s32 	%rd125, %r213, 4;
	add.s64 	%rd126, %rd3, %rd125;
	ld.local.u32 	%r217, [%rd126];
	add.s32 	%r218, %r217, 1;
	st.local.u32 	[%rd126], %r218;
	mul.wide.s32 	%rd127, %r214, 4;
	add.s64 	%rd128, %rd3, %rd127;
	ld.local.u32 	%r219, [%rd128];
	add.s32 	%r220, %r219, 1;
	st.local.u32 	[%rd128], %r220;
	mul.wide.s32 	%rd129, %r215, 4;
	add.s64 	%rd130, %rd3, %rd129;
	ld.local.u32 	%r221, [%rd130];
	add.s32 	%r222, %r221, 1;
	st.local.u32 	[%rd130], %r222;
	mul.wide.s32 	%rd131, %r216, 4;
	add.s64 	%rd132, %rd3, %rd131;
	ld.local.u32 	%r223, [%rd132];
	add.s32 	%r224, %r223, 1;
	st.local.u32 	[%rd132], %r224;
	ld.local.v4.u32 	{%r225, %r226, %r227, %r228}, [%rd188];
	mul.wide.s32 	%rd133, %r225, 4;
	add.s64 	%rd134, %rd3, %rd133;
	ld.local.u32 	%r229, [%rd134];
	add.s32 	%r230, %r229, 1;
	st.local.u32 	[%rd134], %r230;
	mul.wide.s32 	%rd135, %r226, 4;
	add.s64 	%rd136, %rd3, %rd135;
	ld.local.u32 	%r231, [%rd136];
	add.s32 	%r232, %r231, 1;
	st.local.u32 	[%rd136], %r232;
	mul.wide.s32 	%rd137, %r227, 4;
	add.s64 	%rd138, %rd3, %rd137;
	ld.local.u32 	%r233, [%rd138];
	add.s32 	%r234, %r233, 1;
	st.local.u32 	[%rd138], %r234;
	mul.wide.s32 	%rd139, %r228, 4;
	add.s64 	%rd140, %rd3, %rd139;
	ld.local.u32 	%r235, [%rd140];
	add.s32 	%r236, %r235, 1;
	st.local.u32 	[%rd140], %r236;
	ld.local.v4.u32 	{%r237, %r238, %r239, %r240}, [%rd188+16];
	mul.wide.s32 	%rd141, %r237, 4;
	add.s64 	%rd142, %rd3, %rd141;
	ld.local.u32 	%r241, [%rd142];
	add.s32 	%r242, %r241, 1;
	st.local.u32 	[%rd142], %r242;
	mul.wide.s32 	%rd143, %r238, 4;
	add.s64 	%rd144, %rd3, %rd143;
	ld.local.u32 	%r243, [%rd144];
	add.s32 	%r244, %r243, 1;
	st.local.u32 	[%rd144], %r244;
	mul.wide.s32 	%rd145, %r239, 4;
	add.s64 	%rd146, %rd3, %rd145;
	ld.local.u32 	%r245, [%rd146];
	add.s32 	%r246, %r245, 1;
	st.local.u32 	[%rd146], %r246;
	mul.wide.s32 	%rd147, %r240, 4;
	add.s64 	%rd148, %rd3, %rd147;
	ld.local.u32 	%r247, [%rd148];
	add.s32 	%r248, %r247, 1;
	st.local.u32 	[%rd148], %r248;
	add.s32 	%r308, %r308, 16;
	add.s64 	%rd188, %rd188, 64;
	setp.ne.s32 	%p33, %r308, 0;
	@%p33 bra 	$L__BB1_41;
$L__BB1_42:
	setp.eq.s32 	%p34, %r50, 0;
	@%p34 bra 	$L__BB1_51;
	and.b32  	%r56, %r78, 7;
	setp.lt.u32 	%p35, %r50, 8;
	@%p35 bra 	$L__BB1_45;
	mul.wide.u32 	%rd149, %r310, 4;
	add.s64 	%rd150, %rd4, %rd149;
	ld.local.u32 	%r249, [%rd150];
	mul.wide.s32 	%rd151, %r249, 4;
	add.s64 	%rd152, %rd3, %rd151;
	ld.local.u32 	%r250, [%rd152];
	add.s32 	%r251, %r250, 1;
	st.local.u32 	[%rd152], %r251;
	ld.local.u32 	%r252, [%rd150+4];
	mul.wide.s32 	%rd153, %r252, 4;
	add.s64 	%rd154, %rd3, %rd153;
	ld.local.u32 	%r253, [%rd154];
	add.s32 	%r254, %r253, 1;
	st.local.u32 	[%rd154], %r254;
	ld.local.u32 	%r255, [%rd150+8];
	mul.wide.s32 	%rd155, %r255, 4;
	add.s64 	%rd156, %rd3, %rd155;
	ld.local.u32 	%r256, [%rd156];
	add.s32 	%r257, %r256, 1;
	st.local.u32 	[%rd156], %r257;
	ld.local.u32 	%r258, [%rd150+12];
	mul.wide.s32 	%rd157, %r258, 4;
	add.s64 	%rd158, %rd3, %rd157;
	ld.local.u32 	%r259, [%rd158];
	add.s32 	%r260, %r259, 1;
	st.local.u32 	[%rd158], %r260;
	ld.local.u32 	%r261, [%rd150+16];
	mul.wide.s32 	%rd159, %r261, 4;
	add.s64 	%rd160, %rd3, %rd159;
	ld.local.u32 	%r262, [%rd160];
	add.s32 	%r263, %r262, 1;
	st.local.u32 	[%rd160], %r263;
	ld.local.u32 	%r264, [%rd150+20];
	mul.wide.s32 	%rd161, %r264, 4;
	add.s64 	%rd162, %rd3, %rd161;
	ld.local.u32 	%r265, [%rd162];
	add.s32 	%r266, %r265, 1;
	st.local.u32 	[%rd162], %r266;
	ld.local.u32 	%r267, [%rd150+24];
	mul.wide.s32 	%rd163, %r267, 4;
	add.s64 	%rd164, %rd3, %rd163;
	ld.local.u32 	%r268, [%rd164];
	add.s32 	%r269, %r268, 1;
	st.local.u32 	[%rd164], %r269;
	ld.local.u32 	%r270, [%rd150+28];
	mul.wide.s32 	%rd165, %r270, 4;
	add.s64 	%rd166, %rd3, %rd165;
	ld.local.u32 	%r271, [%rd166];
	add.s32 	%r272, %r271, 1;
	st.local.u32 	[%rd166], %r272;
	add.s32 	%r310, %r310, 8;
$L__BB1_45:
	setp.eq.s32 	%p36, %r56, 0;
	@%p36 bra 	$L__BB1_51;
	and.b32  	%r59, %r78, 3;
	setp.lt.u32 	%p37, %r56, 4;
	@%p37 bra 	$L__BB1_48;
	mul.wide.u32 	%rd167, %r310, 4;
	add.s64 	%rd168, %rd4, %rd167;
	ld.local.u32 	%r273, [%rd168];
	mul.wide.s32 	%rd169, %r273, 4;
	add.s64 	%rd170, %rd3, %rd169;
	ld.local.u32 	%r274, [%rd170];
	add.s32 	%r275, %r274, 1;
	st.local.u32 	[%rd170], %r275;
	ld.local.u32 	%r276, [%rd168+4];
	mul.wide.s32 	%rd171, %r276, 4;
	add.s64 	%rd172, %rd3, %rd171;
	ld.local.u32 	%r277, [%rd172];
	add.s32 	%r278, %r277, 1;
	st.local.u32 	[%rd172], %r278;
	ld.local.u32 	%r279, [%rd168+8];
	mul.wide.s32 	%rd173, %r279, 4;
	add.s64 	%rd174, %rd3, %rd173;
	ld.local.u32 	%r280, [%rd174];
	add.s32 	%r281, %r280, 1;
	st.local.u32 	[%rd174], %r281;
	ld.local.u32 	%r282, [%rd168+12];
	mul.wide.s32 	%rd175, %r282, 4;
	add.s64 	%rd176, %rd3, %rd175;
	ld.local.u32 	%r283, [%rd176];
	add.s32 	%r284, %r283, 1;
	st.local.u32 	[%rd176], %r284;
	add.s32 	%r310, %r310, 4;
$L__BB1_48:
	setp.eq.s32 	%p38, %r59, 0;
	@%p38 bra 	$L__BB1_51;
	mul.wide.u32 	%rd177, %r310, 4;
	add.s64 	%rd189, %rd4, %rd177;
	neg.s32 	%r312, %r59;
$L__BB1_50:
	.pragma "nounroll";
	ld.local.u32 	%r285, [%rd189];
	mul.wide.s32 	%rd178, %r285, 4;
	add.s64 	%rd179, %rd3, %rd178;
	ld.local.u32 	%r286, [%rd179];
	add.s32 	%r287, %r286, 1;
	st.local.u32 	[%rd179], %r287;
	add.s64 	%rd189, %rd189, 4;
	add.s32 	%r312, %r312, 1;
	setp.ne.s32 	%p39, %r312, 0;
	@%p39 bra 	$L__BB1_50;
$L__BB1_51:
	setp.lt.s32 	%p40, %r79, 2;
	mov.b32 	%r317, 0;
	@%p40 bra 	$L__BB1_59;
	ld.local.u32 	%r318, [%rd3];
	mov.b32 	%r315, 1;
	mov.b32 	%r317, 0;
$L__BB1_53:
	mov.u32 	%r67, %r317;
	mov.u32 	%r66, %r318;
	mul.wide.u32 	%rd180, %r315, 4;
	add.s64 	%rd181, %rd3, %rd180;
	ld.local.u32 	%r318, [%rd181];
	setp.gt.s32 	%p41, %r318, %r66;
	mov.u32 	%r317, %r315;
	@%p41 bra 	$L__BB1_58;
	setp.lt.s32 	%p42, %r78, 1;
	setp.eq.s32 	%p43, %r318, 0;
	setp.ne.s32 	%p44, %r66, %r318;
	or.pred  	%p45, %p43, %p44;
	or.pred  	%p46, %p45, %p42;
	mov.u32 	%r317, %r67;
	mov.u32 	%r318, %r66;
	@%p46 bra 	$L__BB1_58;
	mov.b32 	%r316, 0;
$L__BB1_56:
	mul.wide.u32 	%rd182, %r316, 4;
	add.s64 	%rd183, %rd4, %rd182;
	ld.local.u32 	%r71, [%rd183];
	setp.eq.s32 	%p47, %r71, %r315;
	mov.u32 	%r317, %r315;
	mov.u32 	%r318, %r66;
	@%p47 bra 	$L__BB1_58;
	setp.ne.s32 	%p48, %r71, %r67;
	add.s32 	%r316, %r316, 1;
	setp.lt.s32 	%p49, %r316, %r78;
	and.pred  	%p50, %p48, %p49;
	mov.u32 	%r317, %r67;
	mov.u32 	%r318, %r66;
	@%p50 bra 	$L__BB1_56;
$L__BB1_58:
	add.s32 	%r315, %r315, 1;
	setp.ne.s32 	%p51, %r315, %r79;
	@%p51 bra 	$L__BB1_53;
$L__BB1_59:
	st.global.u32 	[%rd5], %r317;
$L__BB1_60:
	ret;
$L__BB1_61:
	add.s32 	%r36, %r302, -1;
	mul.wide.u32 	%rd50, %r36, 4;
	add.s64 	%rd51, %rd3, %rd50;
	ld.local.u32 	%r37, [%rd51];
	setp.le.s32 	%p19, %r37, %r77;
	@%p19 bra 	$L__BB1_63;
	sub.s32 	%r135, %r37, %r77;
	shl.b32 	%r136, %r135, 2;
	add.s32 	%r138, %r122, %r136;
	ld.shared.u32 	%r139, [%r138];
	setp.lt.s32 	%p20, %r139, 0;
	@%p20 bra 	$L__BB1_15;
$L__BB1_63:
	setp.lt.u32 	%p21, %r302, 2;
	mov.u32 	%r302, %r36;
	@%p21 bra 	$L__BB1_25;
	bra.uni 	$L__BB1_61;

}


// ===== COMPILED SASS (sm_100) =====

	.target	sm_100

	.elftype	@"ET_EXEC"


//--------------------- .note.nv.tkinfo           --------------------------
	.section	.note.nv.tkinfo,"",@"SHT_NOTE"
	.sectionflags	@"SHF_NOTE_NV_TKINFO"
	.tkinfo
        /*0018*/ 	.word	0x00000002
        /*0030*/ 	.string	""
        /*0030*/ 	.string	"ptxas"
        /*0030*/ 	.string	"Cuda compilation tools, release 13.0, V13.0.88"
        /*0030*/ 	.string	"Build cuda_13.0.r13.0/compiler.36424714_0"
        /*0030*/ 	.string	"-arch sm_100 -m 64 "



//--------------------- .note.nv.cuinfo           --------------------------
	.section	.note.nv.cuinfo,"",@"SHT_NOTE"
	.sectionflags	@"SHF_NOTE_NV_CUINFO"
        /*0018*/ 	.short	0x0002
        /*001a*/ 	.short	0x0064
        /*001c*/ 	.short	0x0082
	.zero		2


//--------------------- .nv.info                  --------------------------
	.section	.nv.info,"",@"SHT_CUDA_INFO"
	.align	4


	//----- nvinfo : EIATTR_REGCOUNT
	.align		4
        /*0000*/ 	.byte	0x04, 0x2f
        /*0002*/ 	.short	(.L_1 - .L_0)
	.align		4
.L_0:
        /*0004*/ 	.word	index@(_Z3knnPfP6float2iiiiPii)
        /*0008*/ 	.word	0x00000028


	//----- nvinfo : EIATTR_FRAME_SIZE
	.align		4
.L_1:
        /*000c*/ 	.byte	0x04, 0x11
        /*000e*/ 	.short	(.L_3 - .L_2)
	.align		4
.L_2:
        /*0010*/ 	.word	index@(_Z3knnPfP6float2iiiiPii)
        /*0014*/ 	.word	0x00000380


	//----- nvinfo : EIATTR_REGCOUNT
	.align		4
.L_3:
        /*0018*/ 	.byte	0x04, 0x2f
        /*001a*/ 	.short	(.L_5 - .L_4)
	.align		4
.L_4:
        /*001c*/ 	.word	index@(_Z11knnPunisherP6float2Piiiii)
        /*0020*/ 	.word	0x00000020


	//----- nvinfo : EIATTR_FRAME_SIZE
	.align		4
.L_5:
        /*0024*/ 	.byte	0x04, 0x11
        /*0026*/ 	.short	(.L_7 - .L_6)
	.align		4
.L_6:
        /*0028*/ 	.word	index@(_Z11knnPunisherP6float2Piiiii)
        /*002c*/ 	.word	0x000001e0


	//----- nvinfo : EIATTR_MIN_STACK_SIZE
	.align		4
.L_7:
        /*0030*/ 	.byte	0x04, 0x12
        /*0032*/ 	.short	(.L_9 - .L_8)
	.align		4
.L_8:
        /*0034*/ 	.word	index@(_Z11knnPunisherP6float2Piiiii)
        /*0038*/ 	.word	0x000001e0


	//----- nvinfo : EIATTR_MIN_STACK_SIZE
	.align		4
.L_9:
        /*003c*/ 	.byte	0x04, 0x12
        /*003e*/ 	.short	(.L_11 - .L_10)
	.align		4
.L_10:
        /*0040*/ 	.word	index@(_Z3knnPfP6float2iiiiPii)
        /*0044*/ 	.word	0x00000380
.L_11:


//--------------------- .nv.compat                --------------------------
	.section	.nv.compat,"",@"SHT_CUDA_COMPAT_INFO"
	.align	4
        /*0000*/ 	.byte	0x02, 0x09, 0x00, 0x00, 0x02, 0x02, 0x01, 0x00, 0x02, 0x05, 0x05, 0x00, 0x03, 0x07, 0x01, 0x01
        /*0010*/ 	.byte	0x02, 0x03, 0x00, 0x00, 0x02, 0x06, 0x01, 0x00, 0x04, 0x0b, 0x08, 0x00, 0x09, 0x00, 0x00, 0x00
        /*0020*/ 	.byte	0x00, 0x00, 0x00, 0x00


//--------------------- .nv.info._Z11knnPunisherP6float2Piiiii --------------------------
	.section	.nv.info._Z11knnPunisherP6float2Piiiii,"",@"SHT_CUDA_INFO"
	.sectionflags	@""
	.align	4


	//----- nvinfo : EIATTR_CUDA_API_VERSION
	.align		4
        /*0000*/ 	.byte	0x04, 0x37
        /*0002*/ 	.short	(.L_13 - .L_12)
.L_12:
        /*0004*/ 	.word	0x00000082


	//----- nvinfo : EIATTR_KPARAM_INFO
	.align		4
.L_13:
        /*0008*/ 	.byte	0x04, 0x17
        /*000a*/ 	.short	(.L_15 - .L_14)
.L_14:
        /*000c*/ 	.word	0x00000000
        /*0010*/ 	.short	0x0005
        /*0012*/ 	.short	0x001c
        /*0014*/ 	.byte	0x00, 0xf0, 0x11, 0x00


	//----- nvinfo : EIATTR_KPARAM_INFO
	.align		4
.L_15:
        /*0018*/ 	.byte	0x04, 0x17
        /*001a*/ 	.short	(.L_17 - .L_16)
.L_16:
        /*001c*/ 	.word	0x00000000
        /*0020*/ 	.short	0x0004
        /*0022*/ 	.short	0x0018
        /*0024*/ 	.byte	0x00, 0xf0, 0x11, 0x00


	//----- nvinfo : EIATTR_KPARAM_INFO
	.align		4
.L_17:
        /*0028*/ 	.byte	0x04, 0x17
        /*002a*/ 	.short	(.L_19 - .L_18)
.L_18:
        /*002c*/ 	.word	0x00000000
        /*0030*/ 	.short	0x0003
        /*0032*/ 	.short	0x0014
        /*0034*/ 	.byte	0x00, 0xf0, 0x11, 0x00


	//----- nvinfo : EIATTR_KPARAM_INFO
	.align		4
.L_19:
        /*0038*/ 	.byte	0x04, 0x17
        /*003a*/ 	.short	(.L_21 - .L_20)
.L_20:
        /*003c*/ 	.word	0x00000000
        /*0040*/ 	.short	0x0002
        /*0042*/ 	.short	0x0010
        /*0044*/ 	.byte	0x00, 0xf0, 0x11, 0x00


	//----- nvinfo : EIATTR_KPARAM_INFO
	.align		4
.L_21:
        /*0048*/ 	.byte	0x04, 0x17
        /*004a*/ 	.short	(.L_23 - .L_22)
.L_22:
        /*004c*/ 	.word	0x00000000
        /*0050*/ 	.short	0x0001
        /*0052*/ 	.short	0x0008
        /*0054*/ 	.byte	0x00, 0xf5, 0x21, 0x00


	//----- nvinfo : EIATTR_KPARAM_INFO
	.align		4
.L_23:
        /*0058*/ 	.byte	0x04, 0x17
        /*005a*/ 	.short	(.L_25 - .L_24)
.L_24:
        /*005c*/ 	.word	0x00000000
        /*0060*/ 	.short	0x0000
        /*0062*/ 	.short	0x0000
        /*0064*/ 	.byte	0x00, 0xf5, 0x21, 0x00


	//----- nvinfo : EIATTR_SPARSE_MMA_MASK
	.align		4
.L_25:
        /*0068*/ 	.byte	0x03, 0x50
        /*006a*/ 	.short	0x0000


	//----- nvinfo : EIATTR_MAXREG_COUNT
	.align		4
        /*006c*/ 	.byte	0x03, 0x1b
        /*006e*/ 	.short	0x00ff


	//----- nvinfo : EIATTR_NUM_BARRIERS
	.align		4
        /*0070*/ 	.byte	0x02, 0x4c
        /*0072*/ 	.byte	0x01
	.zero		1


	//----- nvinfo : EIATTR_MERCURY_ISA_VERSION
	.align		4
        /*0074*/ 	.byte	0x03, 0x5f
        /*0076*/ 	.short	0x0101


	//----- nvinfo : EIATTR_VRC_CTA_INIT_COUNT
	.align		4
        /*0078*/ 	.byte	0x02, 0x4a
	.zero		1
	.zero		1


	//----- nvinfo : EIATTR_EXIT_INSTR_OFFSETS
	.align		4
        /*007c*/ 	.byte	0x04, 0x1c
        /*007e*/ 	.short	(.L_27 - .L_26)


	//   ....[0]....
.L_26:
        /*0080*/ 	.word	0x00000080


	//   ....[1]....
        /*0084*/ 	.word	0x00001130


	//   ....[2]....
        /*0088*/ 	.word	0x00002a80


	//----- nvinfo : EIATTR_CRS_STACK_SIZE
	.align		4
.L_27:
        /*008c*/ 	.byte	0x04, 0x1e
        /*008e*/ 	.short	(.L_29 - .L_28)
.L_28:
        /*0090*/ 	.word	0x00000000


	//----- nvinfo : EIATTR_CBANK_PARAM_SIZE
	.align		4
.L_29:
        /*0094*/ 	.byte	0x03, 0x19
        /*0096*/ 	.short	0x0020


	//----- nvinfo : EIATTR_PARAM_CBANK
	.align		4
        /*0098*/ 	.byte	0x04, 0x0a
        /*009a*/ 	.short	(.L_31 - .L_30)
	.align		4
.L_30:
        /*009c*/ 	.word	index@(.nv.constant0._Z11knnPunisherP6float2Piiiii)
        /*00a0*/ 	.short	0x0380
        /*00a2*/ 	.short	0x0020


	//----- nvinfo : EIATTR_SW_WAR
	.align		4
.L_31:
        /*00a4*/ 	.byte	0x04, 0x36
        /*00a6*/ 	.short	(.L_33 - .L_32)
.L_32:
        /*00a8*/ 	.word	0x00000008
.L_33:


//--------------------- .nv.info._Z3knnPfP6float2iiiiPii --------------------------
	.section	.nv.info._Z3knnPfP6float2iiiiPii,"",@"SHT_CUDA_INFO"
	.sectionflags	@""
	.align	4


	//----- nvinfo : EIATTR_CUDA_API_VERSION
	.align		4
        /*0000*/ 	.byte	0x04, 0x37
        /*0002*/ 	.short	(.L_35 - .L_34)
.L_34:
        /*0004*/ 	.word	0x00000082


	//----- nvinfo : EIATTR_KPARAM_INFO
	.align		4
.L_35:
        /*0008*/ 	.byte	0x04, 0x17
        /*000a*/ 	.short	(.L_37 - .L_36)
.L_36:
        /*000c*/ 	.word	0x00000000
        /*0010*/ 	.short	0x0007
        /*0012*/ 	.short	0x0028
        /*0014*/ 	.byte	0x00, 0xf0, 0x11, 0x00


	//----- nvinfo : EIATTR_KPARAM_INFO
	.align		4
.L_37:
        /*0018*/ 	.byte	0x04, 0x17
        /*001a*/ 	.short	(.L_39 - .L_38)
.L_38:
        /*001c*/ 	.word	0x00000000
        /*0020*/ 	.short	0x0006
        /*0022*/ 	.short	0x0020
        /*0024*/ 	.byte	0x00, 0xf5, 0x21, 0x00


	//----- nvinfo : EIATTR_KPARAM_INFO
	.align		4
.L_39:
        /*0028*/ 	.byte	0x04, 0x17
        /*002a*/ 	.short	(.L_41 - .L_40)
.L_40:
        /*002c*/ 	.word	0x00000000
        /*0030*/ 	.short	0x0005
        /*0032*/ 	.short	0x001c
        /*0034*/ 	.byte	0x00, 0xf0, 0x11, 0x00


	//----- nvinfo : EIATTR_KPARAM_INFO
	.align		4
.L_41:
        /*0038*/ 	.byte	0x04, 0x17
        /*003a*/ 	.short	(.L_43 - .L_42)
.L_42:
        /*003c*/ 	.word	0x00000000
        /*0040*/ 	.short	0x0004
        /*0042*/ 	.short	0x0018
        /*0044*/ 	.byte	0x00, 0xf0, 0x11, 0x00


	//----- nvinfo : EIATTR_KPARAM_INFO
	.align		4
.L_43:
        /*0048*/ 	.byte	0x04, 0x17
        /*004a*/ 	.short	(.L_45 - .L_44)
.L_44:
        /*004c*/ 	.word	0x00000000
        /*0050*/ 	.short	0x0003
        /*0052*/ 	.short	0x0014
        /*0054*/ 	.byte	0x00, 0xf0, 0x11, 0x00


	//----- nvinfo : EIATTR_KPARAM_INFO
	.align		4
.L_45:
        /*0058*/ 	.byte	0x04, 0x17
        /*005a*/ 	.short	(.L_47 - .L_46)
.L_46:
        /*005c*/ 	.word	0x00000000
        /*0060*/ 	.short	0x0002
        /*0062*/ 	.short	0x0010
        /*0064*/ 	.byte	0x00, 0xf0, 0x11, 0x00


	//----- nvinfo : EIATTR_KPARAM_INFO
	.align		4
.L_47:
        /*0068*/ 	.byte	0x04, 0x17
        /*006a*/ 	.short	(.L_49 - .L_48)
.L_48:
        /*006c*/ 	.word	0x00000000
        /*0070*/ 	.short	0x0001
        /*0072*/ 	.short	0x0008
        /*0074*/ 	.byte	0x00, 0xf5, 0x21, 0x00


	//----- nvinfo : EIATTR_KPARAM_INFO
	.align		4
.L_49:
        /*0078*/ 	.byte	0x04, 0x17
        /*007a*/ 	.short	(.L_51 - .L_50)
.L_50:
        /*007c*/ 	.word	0x00000000
        /*0080*/ 	.short	0x0000
        /*0082*/ 	.short	0x0000
        /*0084*/ 	.byte	0x00, 0xf5, 0x21, 0x00


	//----- nvinfo : EIATTR_SPARSE_MMA_MASK
	.align		4
.L_51:
        /*0088*/ 	.byte	0x03, 0x50
        /*008a*/ 	.short	0x0000


	//----- nvinfo : EIATTR_MAXREG_COUNT
	.align		4
        /*008c*/ 	.byte	0x03, 0x1b
        /*008e*/ 	.short	0x00ff


	//----- nvinfo : EIATTR_MERCURY_ISA_VERSION
	.align		4
        /*0090*/ 	.byte	0x03, 0x5f
        /*0092*/ 	.short	0x0101


	//----- nvinfo : EIATTR_VRC_CTA_INIT_COUNT
	.align		4
        /*0094*/ 	.byte	0x02, 0x4a
	.zero		1
	.zero		1


	//----- nvinfo : EIATTR_EXIT_INSTR_OFFSETS
	.align		4
        /*0098*/ 	.byte	0x04, 0x1c
        /*009a*/ 	.short	(.L_53 - .L_52)


	//   ....[0]....
.L_52:
        /*009c*/ 	.word	0x000000d0


	//   ....[1]....
        /*00a0*/ 	.word	0x00003cd0


	//   ....[2]....
        /*00a4*/ 	.word	0x00004090


	//   ....[3]....
        /*00a8*/ 	.word	0x00004270


	//   ....[4]....
        /*00ac*/ 	.word	0x000043b0


	//   ....[5]....
        /*00b0*/ 	.word	0x00004450


	//----- nvinfo : EIATTR_CRS_STACK_SIZE
	.align		4
.L_53:
        /*00b4*/ 	.byte	0x04, 0x1e
        /*00b6*/ 	.short	(.L_55 - .L_54)
.L_54:
        /*00b8*/ 	.word	0x00000000


	//----- nvinfo : EIATTR_CBANK_PARAM_SIZE
	.align		4
.L_55:
        /*00bc*/ 	.byte	0x03, 0x19
        /*00be*/ 	.short	0x002c


	//----- nvinfo : EIATTR_PARAM_CBANK
	.align		4
        /*00c0*/ 	.byte	0x04, 0x0a
        /*00c2*/ 	.short	(.L_57 - .L_56)
	.align		4
.L_56:
        /*00c4*/ 	.word	index@(.nv.constant0._Z3knnPfP6float2iiiiPii)
        /*00c8*/ 	.short	0x0380
        /*00ca*/ 	.short	0x002c


	//----- nvinfo : EIATTR_SW_WAR
	.align		4
.L_57:
        /*00cc*/ 	.byte	0x04, 0x36
        /*00ce*/ 	.short	(.L_59 - .L_58)
.L_58:
        /*00d0*/ 	.word	0x00000008
.L_59:


//--------------------- .nv.callgraph             --------------------------
	.section	.nv.callgraph,"",@"SHT_CUDA_CALLGRAPH"
	.align	4
	.sectionentsize	8
	.align		4
        /*0000*/ 	.word	0x00000000
	.align		4
        /*0004*/ 	.word	0xffffffff
	.align		4
        /*0008*/ 	.word	0x00000000
	.align		4
        /*000c*/ 	.word	0xfffffffe
	.align		4
        /*0010*/ 	.word	0x00000000
	.align		4
        /*0014*/ 	.word	0xfffffffd
	.align		4
        /*0018*/ 	.word	0x00000000
	.align		4
        /*001c*/ 	.word	0xfffffffc


//--------------------- .text._Z11knnPunisherP6float2Piiiii --------------------------
	.section	.text._Z11knnPunisherP6float2Piiiii,"ax",@progbits
	.align	128
        .global         _Z11knnPunisherP6float2Piiiii
        .type           _Z11knnPunisherP6float2Piiiii,@function
        .size           _Z11knnPunisherP6float2Piiiii,(.L_x_100 - _Z11knnPunisherP6float2Piiiii)
        .other          _Z11knnPunisherP6float2Piiiii,@"STO_CUDA_ENTRY STV_DEFAULT"
_Z11knnPunisherP6float2Piiiii:
.text._Z11knnPunisherP6float2Piiiii:
[----:B------:R-:W0:Y:S01]  /*0000*/  LDC R1, c[0x0][0x37c] ;  /* 0x0000df00ff017b82 */ /* 0x000e220000000800 */
[----:B------:R-:W1:Y:S07]  /*0010*/  S2R R21, SR_TID.X ;  /* 0x0000000000157919 */ /* 0x000e6e0000002100 */
[----:B------:R-:W1:Y:S01]  /*0020*/  S2UR UR4, SR_CTAID.X ;  /* 0x00000000000479c3 */ /* 0x000e620000002500 */
[----:B------:R-:W2:Y:S01]  /*0030*/  LDCU UR5, c[0x0][0x394] ;  /* 0x00007280ff0577ac */ /* 0x000ea20008000800 */
[----:B0-----:R-:W-:-:S06]  /*0040*/  VIADD R1, R1, 0xfffffe20 ;  /* 0xfffffe2001017836 */ /* 0x001fcc0000000000 */
[----:B------:R-:W1:Y:S02]  /*0050*/  LDC R0, c[0x0][0x360] ;  /* 0x0000d800ff007b82 */ /* 0x000e640000000800 */
[----:B-1----:R-:W-:-:S05]  /*0060*/  IMAD R21, R0, UR4, R21 ;  /* 0x0000000400157c24 */ /* 0x002fca000f8e0215 */
[----:B--2---:R-:W-:-:S13]  /*0070*/  ISETP.GE.AND P0, PT, R21, UR5, PT ;  /* 0x0000000515007c0c */ /* 0x004fda000bf06270 */
[----:B------:R-:W-:Y:S05]  /*0080*/  @P0 EXIT ;  /* 0x000000000000094d */ /* 0x000fea0003800000 */
[----:B------:R-:W0:Y:S01]  /*0090*/  LDCU UR5, c[0x0][0x398] ;  /* 0x00007300ff0577ac */ /* 0x000e220008000800 */
[----:B------:R-:W1:Y:S01]  /*00a0*/  LDCU.64 UR8, c[0x0][0x358] ;  /* 0x00006b00ff0877ac */ /* 0x000e620008000a00 */
[----:B0-----:R-:W-:-:S09]  /*00b0*/  UISETP.GE.AND UP0, UPT, UR5, 0x1, UPT ;  /* 0x000000010500788c */ /* 0x001fd2000bf06270 */
[----:B-1----:R-:W-:Y:S05]  /*00c0*/  BRA.U !UP0, `(.L_x_0) ;  /* 0x0000000508e07547 */ /* 0x002fea000b800000 */
[----:B------:R-:W-:Y:S01]  /*00d0*/  UISETP.GE.U32.AND UP0, UPT, UR5, 0x10, UPT ;  /* 0x000000100500788c */ /* 0x000fe2000bf06070 */
[----:B------:R-:W-:Y:S01]  /*00e0*/  IMAD.MOV.U32 R0, RZ, RZ, RZ ;  /* 0x000000ffff007224 */ /* 0x000fe200078e00ff */
[----:B------:R-:W-:-:S04]  /*00f0*/  ULOP3.LUT UR4, UR5, 0xf, URZ, 0xc0, !UPT ;  /* 0x0000000f05047892 */ /* 0x000fc8000f8ec0ff */
[----:B------:R-:W-:-:S03]  /*0100*/  UISETP.NE.AND UP1, UPT, UR4, URZ, UPT ;  /* 0x000000ff0400728c */ /* 0x000fc6000bf25270 */
[----:B------:R-:W-:Y:S08]  /*0110*/  BRA.U !UP0, `(.L_x_1) ;  /* 0x0000000108b87547 */ /* 0x000ff0000b800000 */
[----:B------:R-:W-:Y:S01]  /*0120*/  ULOP3.LUT UR6, UR5, 0x7ffffff0, URZ, 0xc0, !UPT ;  /* 0x7ffffff005067892 */ /* 0x000fe2000f8ec0ff */
[----:B------:R-:W-:-:S05]  /*0130*/  HFMA2 R2, -RZ, RZ, 0, 0 ;  /* 0x00000000ff027431 */ /* 0x000fca00000001ff */
[----:B------:R-:W-:-:S07]  /*0140*/  IMAD.U32 R0, RZ, RZ, UR6 ;  /* 0x00000006ff007e24 */ /* 0x000fce000f8e00ff */
.L_x_2:
[----:B-1----:R-:W0:Y:S01]  /*0150*/  LDC.64 R14, c[0x0][0x380] ;  /* 0x0000e000ff0e7b82 */ /* 0x002e220000000a00 */
[----:B------:R-:W-:-:S04]  /*0160*/  IMAD R3, R21, 0x14, R2 ;  /* 0x0000001415037824 */ /* 0x000fc800078e0202 */
[----:B0-----:R-:W-:-:S05]  /*0170*/  IMAD.WIDE R14, R3, 0x8, R14 ;  /* 0x00000008030e7825 */ /* 0x001fca00078e020e */
[----:B------:R-:W2:Y:S04]  /*0180*/  LDG.E.CONSTANT R4, desc[UR8][R14.64+0x4] ;  /* 0x000004080e047981 */ /* 0x000ea8000c1e9900 */
[----:B------:R-:W3:Y:S04]  /*0190*/  LDG.E.CONSTANT R5, desc[UR8][R14.64+0xc] ;  /* 0x00000c080e057981 */ /* 0x000ee8000c1e9900 */
[----:B------:R-:W4:Y:S04]  /*01a0*/  LDG.E.CONSTANT R6, desc[UR8][R14.64+0x14] ;  /* 0x000014080e067981 */ /* 0x000f28000c1e9900 */
[----:B------:R-:W5:Y:S04]  /*01b0*/  LDG.E.CONSTANT R7, desc[UR8][R14.64+0x1c] ;  /* 0x00001c080e077981 */ /* 0x000f68000c1e9900 */
        /* <DEDUP_REMOVED lines=11> */
[----:B------:R0:W5:Y:S01]  /*0270*/  LDG.E.CONSTANT R19, desc[UR8][R14.64+0x7c] ;  /* 0x00007c080e137981 */ /* 0x000162000c1e9900 */
[C---:B------:R-:W-:Y:S01]  /*0280*/  IMAD R22, R2.reuse, 0x4, R1 ;  /* 0x0000000402167824 */ /* 0x040fe200078e0201 */
[----:B------:R-:W-:-:S04]  /*0290*/  IADD3 R2, PT, PT, R2, 0x10, RZ ;  /* 0x0000001002027810 */ /* 0x000fc80007ffe0ff */
[----:B------:R-:W-:Y:S01]  /*02a0*/  ISETP.NE.AND P0, PT, R2, R0, PT ;  /* 0x000000000200720c */ /* 0x000fe20003f05270 */
[----:B--2---:R-:W-:Y:S08]  /*02b0*/  F2I.TRUNC.NTZ R4, R4 ;  /* 0x0000000400047305 */ /* 0x004ff0000020f100 */
[----:B---3--:R-:W-:Y:S08]  /*02c0*/  F2I.TRUNC.NTZ R5, R5 ;  /* 0x0000000500057305 */ /* 0x008ff0000020f100 */
[----:B----4-:R-:W-:Y:S08]  /*02d0*/  F2I.TRUNC.NTZ R6, R6 ;  /* 0x0000000600067305 */ /* 0x010ff0000020f100 */
[----:B-----5:R-:W1:Y:S08]  /*02e0*/  F2I.TRUNC.NTZ R7, R7 ;  /* 0x0000000700077305 */ /* 0x020e70000020f100 */
[----:B------:R-:W-:Y:S01]  /*02f0*/  F2I.TRUNC.NTZ R8, R8 ;  /* 0x0000000800087305 */ /* 0x000fe2000020f100 */
[----:B-1----:R1:W-:Y:S07]  /*0300*/  STL.128 [R22], R4 ;  /* 0x0000000416007387 */ /* 0x0023ee0000100c00 */
[----:B------:R-:W-:Y:S08]  /*0310*/  F2I.TRUNC.NTZ R9, R9 ;  /* 0x0000000900097305 */ /* 0x000ff0000020f100 */
[----:B------:R-:W-:Y:S08]  /*0320*/  F2I.TRUNC.NTZ R10, R10 ;  /* 0x0000000a000a7305 */ /* 0x000ff0000020f100 */
[----:B------:R-:W2:Y:S08]  /*0330*/  F2I.TRUNC.NTZ R11, R11 ;  /* 0x0000000b000b7305 */ /* 0x000eb0000020f100 */
[----:B------:R-:W-:Y:S01]  /*0340*/  F2I.TRUNC.NTZ R12, R12 ;  /* 0x0000000c000c7305 */ /* 0x000fe2000020f100 */
[----:B--2---:R1:W-:Y:S07]  /*0350*/  STL.128 [R22+0x10], R8 ;  /* 0x0000100816007387 */ /* 0x0043ee0000100c00 */
[----:B------:R-:W-:Y:S08]  /*0360*/  F2I.TRUNC.NTZ R13, R13 ;  /* 0x0000000d000d7305 */ /* 0x000ff0000020f100 */
[----:B0-----:R-:W-:Y:S08]  /*0370*/  F2I.TRUNC.NTZ R14, R20 ;  /* 0x00000014000e7305 */ /* 0x001ff0000020f100 */
[----:B------:R-:W0:Y:S08]  /*0380*/  F2I.TRUNC.NTZ R15, R3 ;  /* 0x00000003000f7305 */ /* 0x000e30000020f100 */
[----:B------:R-:W-:Y:S01]  /*0390*/  F2I.TRUNC.NTZ R16, R16 ;  /* 0x0000001000107305 */ /* 0x000fe2000020f100 */
[----:B0-----:R1:W-:Y:S07]  /*03a0*/  STL.128 [R22+0x20], R12 ;  /* 0x0000200c16007387 */ /* 0x0013ee0000100c00 */
[----:B------:R-:W-:Y:S08]  /*03b0*/  F2I.TRUNC.NTZ R17, R17 ;  /* 0x0000001100117305 */ /* 0x000ff0000020f100 */
[----:B------:R-:W-:Y:S08]  /*03c0*/  F2I.TRUNC.NTZ R18, R18 ;  /* 0x0000001200127305 */ /* 0x000ff0000020f100 */
[----:B------:R-:W0:Y:S02]  /*03d0*/  F2I.TRUNC.NTZ R19, R19 ;  /* 0x0000001300137305 */ /* 0x000e24000020f100 */
[----:B0-----:R1:W-:Y:S01]  /*03e0*/  STL.128 [R22+0x30], R16 ;  /* 0x0000301016007387 */ /* 0x0013e20000100c00 */
[----:B------:R-:W-:Y:S05]  /*03f0*/  @P0 BRA `(.L_x_2) ;  /* 0xfffffffc00540947 */ /* 0x000fea000383ffff */
.L_x_1:
[----:B------:R-:W-:Y:S05]  /*0400*/  BRA.U !UP1, `(.L_x_0) ;  /* 0x0000000509107547 */ /* 0x000fea000b800000 */
[----:B------:R-:W-:Y:S02]  /*0410*/  UISETP.GE.U32.AND UP0, UPT, UR4, 0x8, UPT ;  /* 0x000000080400788c */ /* 0x000fe4000bf06070 */
[----:B------:R-:W-:-:S04]  /*0420*/  ULOP3.LUT UR6, UR5, 0x7, URZ, 0xc0, !UPT ;  /* 0x0000000705067892 */ /* 0x000fc8000f8ec0ff */
[----:B------:R-:W-:-:S03]  /*0430*/  UISETP.NE.AND UP1, UPT, UR6, URZ, UPT ;  /* 0x000000ff0600728c */ /* 0x000fc6000bf25270 */
[----:B------:R-:W-:Y:S08]  /*0440*/  BRA.U !UP0, `(.L_x_3) ;  /* 0x0000000108747547 */ /* 0x000ff0000b800000 */
[----:B------:R-:W0:Y:S01]  /*0450*/  LDC.64 R2, c[0x0][0x380] ;  /* 0x0000e000ff027b82 */ /* 0x000e220000000a00 */
[----:B-1----:R-:W-:-:S04]  /*0460*/  IMAD R5, R21, 0x14, R0 ;  /* 0x0000001415057824 */ /* 0x002fc800078e0200 */
        /* <DEDUP_REMOVED lines=8> */
[----:B------:R-:W5:Y:S01]  /*04f0*/  LDG.E.CONSTANT R17, desc[UR8][R2.64+0x3c] ;  /* 0x00003c0802117981 */ /* 0x000f62000c1e9900 */
[----:B------:R-:W-:-:S02]  /*0500*/  IMAD R5, R0, 0x4, R1 ;  /* 0x0000000400057824 */ /* 0x000fc400078e0201 */
[----:B------:R-:W-:Y:S01]  /*0510*/  VIADD R0, R0, 0x8 ;  /* 0x0000000800007836 */ /* 0x000fe20000000000 */
[----:B--2---:R-:W0:Y:S08]  /*0520*/  F2I.TRUNC.NTZ R4, R4 ;  /* 0x0000000400047305 */ /* 0x004e30000020f100 */
[----:B---3--:R-:W1:Y:S01]  /*0530*/  F2I.TRUNC.NTZ R6, R6 ;  /* 0x0000000600067305 */ /* 0x008e62000020f100 */
[----:B0-----:R0:W-:Y:S07]  /*0540*/  STL [R5], R4 ;  /* 0x0000000405007387 */ /* 0x0011ee0000100800 */
[----:B----4-:R-:W2:Y:S01]  /*0550*/  F2I.TRUNC.NTZ R8, R7 ;  /* 0x0000000700087305 */ /* 0x010ea2000020f100 */
[----:B-1----:R0:W-:Y:S07]  /*0560*/  STL [R5+0x4], R6 ;  /* 0x0000040605007387 */ /* 0x0021ee0000100800 */
[----:B-----5:R-:W1:Y:S01]  /*0570*/  F2I.TRUNC.NTZ R10, R9 ;  /* 0x00000009000a7305 */ /* 0x020e62000020f100 */
[----:B--2---:R0:W-:Y:S07]  /*0580*/  STL [R5+0x8], R8 ;  /* 0x0000080805007387 */ /* 0x0041ee0000100800 */
[----:B------:R-:W2:Y:S01]  /*0590*/  F2I.TRUNC.NTZ R12, R11 ;  /* 0x0000000b000c7305 */ /* 0x000ea2000020f100 */
[----:B-1----:R0:W-:Y:S07]  /*05a0*/  STL [R5+0xc], R10 ;  /* 0x00000c0a05007387 */ /* 0x0021ee0000100800 */
[----:B------:R-:W1:Y:S01]  /*05b0*/  F2I.TRUNC.NTZ R14, R13 ;  /* 0x0000000d000e7305 */ /* 0x000e62000020f100 */
[----:B--2---:R0:W-:Y:S07]  /*05c0*/  STL [R5+0x10], R12 ;  /* 0x0000100c05007387 */ /* 0x0041ee0000100800 */
[----:B------:R-:W2:Y:S01]  /*05d0*/  F2I.TRUNC.NTZ R16, R15 ;  /* 0x0000000f00107305 */ /* 0x000ea2000020f100 */
[----:B-1----:R0:W-:Y:S07]  /*05e0*/  STL [R5+0x14], R14 ;  /* 0x0000140e05007387 */ /* 0x0021ee0000100800 */
[----:B------:R-:W1:Y:S01]  /*05f0*/  F2I.TRUNC.NTZ R18, R17 ;  /* 0x0000001100127305 */ /* 0x000e62000020f100 */
[----:B--2---:R0:W-:Y:S04]  /*0600*/  STL [R5+0x18], R16 ;  /* 0x0000181005007387 */ /* 0x0041e80000100800 */
[----:B-1----:R0:W-:Y:S02]  /*0610*/  STL [R5+0x1c], R18 ;  /* 0x00001c1205007387 */ /* 0x0021e40000100800 */
.L_x_3:
[----:B------:R-:W-:Y:S05]  /*0620*/  BRA.U !UP1, `(.L_x_0) ;  /* 0x0000000109887547 */ /* 0x000fea000b800000 */
[----:B------:R-:W-:Y:S02]  /*0630*/  UISETP.GE.U32.AND UP0, UPT, UR6, 0x4, UPT ;  /* 0x000000040600788c */ /* 0x000fe4000bf06070 */
[----:B------:R-:W-:-:S04]  /*0640*/  ULOP3.LUT UR5, UR5, 0x3, URZ, 0xc0, !UPT ;  /* 0x0000000305057892 */ /* 0x000fc8000f8ec0ff */
[----:B------:R-:W-:-:S03]  /*0650*/  UISETP.NE.AND UP1, UPT, UR5, URZ, UPT ;  /* 0x000000ff0500728c */ /* 0x000fc6000bf25270 */
[----:B------:R-:W-:Y:S08]  /*0660*/  BRA.U !UP0, `(.L_x_4) ;  /* 0x0000000108447547 */ /* 0x000ff0000b800000 */
[----:B------:R-:W2:Y:S01]  /*0670*/  LDC.64 R2, c[0x0][0x380] ;  /* 0x0000e000ff027b82 */ /* 0x000ea20000000a00 */
[----:B01----:R-:W-:-:S04]  /*0680*/  IMAD R5, R21, 0x14, R0 ;  /* 0x0000001415057824 */ /* 0x003fc800078e0200 */
[----:B--2---:R-:W-:-:S05]  /*0690*/  IMAD.WIDE R2, R5, 0x8, R2 ;  /* 0x0000000805027825 */ /* 0x004fca00078e0202 */
[----:B------:R-:W2:Y:S04]  /*06a0*/  LDG.E.CONSTANT R4, desc[UR8][R2.64+0x4] ;  /* 0x0000040802047981 */ /* 0x000ea8000c1e9900 */
[----:B------:R-:W3:Y:S04]  /*06b0*/  LDG.E.CONSTANT R6, desc[UR8][R2.64+0xc] ;  /* 0x00000c0802067981 */ /* 0x000ee8000c1e9900 */
[----:B------:R-:W4:Y:S04]  /*06c0*/  LDG.E.CONSTANT R7, desc[UR8][R2.64+0x14] ;  /* 0x0000140802077981 */ /* 0x000f28000c1e9900 */
[----:B------:R-:W5:Y:S01]  /*06d0*/  LDG.E.CONSTANT R9, desc[UR8][R2.64+0x1c] ;  /* 0x00001c0802097981 */ /* 0x000f62000c1e9900 */
[C---:B------:R-:W-:Y:S01]  /*06e0*/  LEA R5, R0.reuse, R1, 0x2 ;  /* 0x0000000100057211 */ /* 0x040fe200078e10ff */
[----:B------:R-:W-:Y:S01]  /*06f0*/  VIADD R0, R0, 0x4 ;  /* 0x0000000400007836 */ /* 0x000fe20000000000 */
[----:B--2---:R-:W0:Y:S08]  /*0700*/  F2I.TRUNC.NTZ R4, R4 ;  /* 0x0000000400047305 */ /* 0x004e30000020f100 */
[----:B---3--:R-:W1:Y:S01]  /*0710*/  F2I.TRUNC.NTZ R6, R6 ;  /* 0x0000000600067305 */ /* 0x008e62000020f100 */
[----:B0-----:R2:W-:Y:S07]  /*0720*/  STL [R5], R4 ;  /* 0x0000000405007387 */ /* 0x0015ee0000100800 */
[----:B----4-:R-:W0:Y:S01]  /*0730*/  F2I.TRUNC.NTZ R8, R7 ;  /* 0x0000000700087305 */ /* 0x010e22000020f100 */
[----:B-1----:R2:W-:Y:S07]  /*0740*/  STL [R5+0x4], R6 ;  /* 0x0000040605007387 */ /* 0x0025ee0000100800 */
[----:B-----5:R-:W1:Y:S01]  /*0750*/  F2I.TRUNC.NTZ R10, R9 ;  /* 0x00000009000a7305 */ /* 0x020e62000020f100 */
[----:B0-----:R2:W-:Y:S04]  /*0760*/  STL [R5+0x8], R8 ;  /* 0x0000080805007387 */ /* 0x0015e80000100800 */
[----:B-1----:R2:W-:Y:S02]  /*0770*/  STL [R5+0xc], R10 ;  /* 0x00000c0a05007387 */ /* 0x0025e40000100800 */
.L_x_4:
[----:B------:R-:W-:Y:S05]  /*0780*/  BRA.U !UP1, `(.L_x_0) ;  /* 0x0000000109307547 */ /* 0x000fea000b800000 */
[----:B012---:R-:W0:Y:S01]  /*0790*/  LDC.64 R4, c[0x0][0x380] ;  /* 0x0000e000ff047b82 */ /* 0x007e220000000a00 */
[----:B------:R-:W-:-:S05]  /*07a0*/  UMOV UR4, URZ ;  /* 0x000000ff00047c82 */ /* 0x000fca0008000000 */
.L_x_5:
[----:B------:R-:W-:-:S04]  /*07b0*/  IMAD R3, R21, 0x14, R0 ;  /* 0x0000001415037824 */ /* 0x000fc800078e0200 */
[----:B0-----:R-:W-:-:S06]  /*07c0*/  IMAD.WIDE R2, R3, 0x8, R4 ;  /* 0x0000000803027825 */ /* 0x001fcc00078e0204 */
[----:B------:R-:W2:Y:S01]  /*07d0*/  LDG.E.CONSTANT R2, desc[UR8][R2.64+0x4] ;  /* 0x0000040802027981 */ /* 0x000ea2000c1e9900 */
[C---:B---3--:R-:W-:Y:S01]  /*07e0*/  LEA R7, R0.reuse, R1, 0x2 ;  /* 0x0000000100077211 */ /* 0x048fe200078e10ff */
[----:B------:R-:W-:Y:S01]  /*07f0*/  UIADD3 UR4, UPT, UPT, UR4, 0x1, URZ ;  /* 0x0000000104047890 */ /* 0x000fe2000fffe0ff */
[----:B------:R-:W-:-:S03]  /*0800*/  VIADD R0, R0, 0x1 ;  /* 0x0000000100007836 */ /* 0x000fc60000000000 */
[----:B------:R-:W-:Y:S01]  /*0810*/  UISETP.NE.AND UP0, UPT, UR4, UR5, UPT ;  /* 0x000000050400728c */ /* 0x000fe2000bf05270 */
[----:B--2---:R-:W0:Y:S02]  /*0820*/  F2I.TRUNC.NTZ R6, R2 ;  /* 0x0000000200067305 */ /* 0x004e24000020f100 */
[----:B0-----:R3:W-:Y:S06]  /*0830*/  STL [R7], R6 ;  /* 0x0000000607007387 */ /* 0x0017ec0000100800 */
[----:B------:R-:W-:Y:S05]  /*0840*/  BRA.U UP0, `(.L_x_5) ;  /* 0xfffffffd00d87547 */ /* 0x000fea000b83ffff */
.L_x_0:
[----:B01----:R-:W0:Y:S01]  /*0850*/  LDC.64 R12, c[0x0][0x388] ;  /* 0x0000e200ff0c7b82 */ /* 0x003e220000000a00 */
[----:B------:R-:W1:Y:S01]  /*0860*/  LDCU UR4, c[0x0][0x390] ;  /* 0x00007200ff0477ac */ /* 0x000e620008000800 */
[----:B------:R-:W4:Y:S01]  /*0870*/  LDCU.64 UR6, c[0x0][0x388] ;  /* 0x00007100ff0677ac */ /* 0x000f220008000a00 */
[----:B-1----:R-:W-:-:S05]  /*0880*/  IADD3 R3, PT, PT, R21, UR4, RZ ;  /* 0x0000000415037c10 */ /* 0x002fca000fffe0ff */
[----:B0-----:R-:W-:-:S05]  /*0890*/  IMAD.WIDE R12, R3, 0x4, R12 ;  /* 0x00000004030c7825 */ /* 0x001fca00078e020c */
[----:B------:R0:W5:Y:S01]  /*08a0*/  LDG.E R20, desc[UR8][R12.64] ;  /* 0x000000080c147981 */ /* 0x000162000c1e1900 */
[----:B------:R-:W1:Y:S01]  /*08b0*/  S2UR UR5, SR_CgaCtaId ;  /* 0x00000000000579c3 */ /* 0x000e620000008800 */
[----:B------:R-:W-:Y:S01]  /*08c0*/  UMOV UR4, 0x400 ;  /* 0x0000040000047882 */ /* 0x000fe20000000000 */
[----:B----4-:R-:W-:Y:S01]  /*08d0*/  UIADD3 UR6, UP0, UPT, UR6, 0x8, URZ ;  /* 0x0000000806067890 */ /* 0x010fe2000ff1e0ff */
[C---:B------:R-:W-:Y:S01]  /*08e0*/  LOP3.LUT R15, R21.reuse, 0x7ffffffc, RZ, 0xc0, !PT ;  /* 0x7ffffffc150f7812 */ /* 0x040fe200078ec0ff */
[----:B------:R-:W-:Y:S01]  /*08f0*/  BSSY.RECONVERGENT B3, `(.L_x_6) ;  /* 0x000009a000037945 */ /* 0x000fe20003800200 */
[C---:B------:R-:W-:Y:S01]  /*0900*/  VIADD R17, R21.reuse, 0xffffffff ;  /* 0xffffffff15117836 */ /* 0x040fe20000000000 */
[----:B------:R-:W-:Y:S02]  /*0910*/  LOP3.LUT R16, R21, 0x3, RZ, 0xc0, !PT ;  /* 0x0000000315107812 */ /* 0x000fe400078ec0ff */
[----:B------:R-:W-:Y:S01]  /*0920*/  IMAD.MOV R0, RZ, RZ, -R15 ;  /* 0x000000ffff007224 */ /* 0x000fe200078e0a0f */
[----:B------:R-:W-:Y:S01]  /*0930*/  MOV R22, UR6 ;  /* 0x0000000600167c02 */ /* 0x000fe20008000f00 */
[----:B-1----:R-:W-:-:S02]  /*0940*/  ULEA UR5, UR5, UR4, 0x18 ;  /* 0x0000000405057291 */ /* 0x002fc4000f8ec0ff */
[----:B------:R-:W-:-:S04]  /*0950*/  UIADD3.X UR4, UPT, UPT, URZ, UR7, URZ, UP0, !UPT ;  /* 0x00000007ff047290 */ /* 0x000fc800087fe4ff */
[----:B------:R-:W-:Y:S02]  /*0960*/  MOV R19, UR5 ;  /* 0x0000000500137c02 */ /* 0x000fe40008000f00 */
[----:B------:R-:W-:Y:S02]  /*0970*/  IMAD.U32 R23, RZ, RZ, UR4 ;  /* 0x00000004ff177e24 */ /* 0x000fe4000f8e00ff */
[----:B0-----:R-:W-:-:S07]  /*0980*/  LEA R18, R21, R19, 0x2 ;  /* 0x0000001315127211 */ /* 0x001fce00078e10ff */
.L_x_23:
[----:B------:R-:W-:Y:S01]  /*0990*/  ISETP.GE.AND P0, PT, R21, 0x1, PT ;  /* 0x000000011500780c */ /* 0x000fe20003f06270 */
[----:B------:R-:W-:-:S12]  /*09a0*/  BSSY.RECONVERGENT B2, `(.L_x_7) ;  /* 0x0000076000027945 */ /* 0x000fd80003800200 */
[----:B------:R-:W-:Y:S05]  /*09b0*/  @!P0 BRA `(.L_x_8) ;  /* 0x0000000400d08947 */ /* 0x000fea0003800000 */
[----:B------:R-:W-:Y:S01]  /*09c0*/  ISETP.GE.U32.AND P0, PT, R17, 0x3, PT ;  /* 0x000000031100780c */ /* 0x000fe20003f06070 */
[----:B------:R-:W-:Y:S01]  /*09d0*/  BSSY.RECONVERGENT B1, `(.L_x_9) ;  /* 0x000005e000017945 */ /* 0x000fe20003800200 */
[----:B------:R-:W-:-:S11]  /*09e0*/  IMAD.MOV.U32 R26, RZ, RZ, RZ ;  /* 0x000000ffff1a7224 */ /* 0x000fd600078e00ff */
[----:B------:R-:W-:Y:S05]  /*09f0*/  @!P0 BRA `(.L_x_10) ;  /* 0x00000004006c8947 */ /* 0x000fea0003800000 */
[----:B------:R-:W0:Y:S01]  /*0a00*/  LDCU UR4, c[0x0][0x390] ;  /* 0x00007200ff0477ac */ /* 0x000e220008000800 */
[----:B------:R-:W-:Y:S01]  /*0a10*/  IADD3 R2, PT, PT, -R15, RZ, RZ ;  /* 0x000000ff0f027210 */ /* 0x000fe20007ffe1ff */
[----:B------:R-:W-:Y:S01]  /*0a20*/  BSSY.RELIABLE B0, `(.L_x_11) ;  /* 0x000004a000007945 */ /* 0x000fe20003800100 */
[----:B------:R-:W-:Y:S02]  /*0a30*/  IMAD.MOV.U32 R3, RZ, RZ, R19 ;  /* 0x000000ffff037224 */ /* 0x000fe400078e0013 */
[----:B------:R-:W-:Y:S02]  /*0a40*/  ISETP.GE.AND P0, PT, R2, RZ, PT ;  /* 0x000000ff0200720c */ /* 0x000fe40003f06270 */
[----:B------:R-:W-:Y:S01]  /*0a50*/  MOV R2, R0 ;  /* 0x0000000000027202 */ /* 0x000fe20000000f00 */
[----:B0-----:R-:W-:-:S10]  /*0a60*/  IMAD.U32 R14, RZ, RZ, UR4 ;  /* 0x00000004ff0e7e24 */ /* 0x001fd4000f8e00ff */
[----:B------:R-:W-:Y:S05]  /*0a70*/  @P0 BRA `(.L_x_12) ;  /* 0x0000000400100947 */ /* 0x000fea0003800000 */
[----:B--2---:R-:W-:Y:S01]  /*0a80*/  IADD3 R4, PT, PT, -R2, RZ, RZ ;  /* 0x000000ff02047210 */ /* 0x004fe20007ffe1ff */
[----:B------:R-:W-:Y:S01]  /*0a90*/  BSSY.RECONVERGENT B4, `(.L_x_13) ;  /* 0x0000028000047945 */ /* 0x000fe20003800200 */
[----:B------:R-:W-:Y:S02]  /*0aa0*/  PLOP3.LUT P0, PT, PT, PT, PT, 0x80, 0x8 ;  /* 0x000000000008781c */ /* 0x000fe40003f0f070 */
[----:B------:R-:W-:-:S13]  /*0ab0*/  ISETP.GT.AND P1, PT, R4, 0xc, PT ;  /* 0x0000000c0400780c */ /* 0x000fda0003f24270 */
[----:B------:R-:W-:Y:S05]  /*0ac0*/  @!P1 BRA `(.L_x_14) ;  /* 0x0000000000909947 */ /* 0x000fea0003800000 */
[----:B------:R-:W-:Y:S01]  /*0ad0*/  BSSY.RECONVERGENT B5, `(.L_x_15) ;  /* 0x0000022000057945 */ /* 0x000fe20003800200 */
[----:B------:R-:W-:-:S13]  /*0ae0*/  PLOP3.LUT P0, PT, PT, PT, PT, 0x8, 0x80 ;  /* 0x000000000080781c */ /* 0x000fda0003f0e170 */
.L_x_16:
[C---:B------:R-:W-:Y:S02]  /*0af0*/  VIADD R25, R14.reuse, 0x4 ;  /* 0x000000040e197836 */ /* 0x040fe40000000000 */
[----:B------:R-:W-:-:S04]  /*0b00*/  IMAD.WIDE R8, R14, 0x4, R22 ;  /* 0x000000040e087825 */ /* 0x000fc800078e0216 */
[----:B------:R-:W-:Y:S01]  /*0b10*/  IMAD.WIDE R24, R25, 0x4, R22 ;  /* 0x0000000419187825 */ /* 0x000fe200078e0216 */
[----:B------:R-:W2:Y:S04]  /*0b20*/  LDG.E R4, desc[UR8][R8.64+-0x8] ;  /* 0xfffff80808047981 */ /* 0x000ea8000c1e1900 */
[----:B------:R-:W2:Y:S04]  /*0b30*/  LDG.E R5, desc[UR8][R8.64+-0x4] ;  /* 0xfffffc0808057981 */ /* 0x000ea8000c1e1900 */
[----:B---3--:R-:W2:Y:S04]  /*0b40*/  LDG.E R6, desc[UR8][R8.64] ;  /* 0x0000000808067981 */ /* 0x008ea8000c1e1900 */
[----:B------:R-:W2:Y:S04]  /*0b50*/  LDG.E R7, desc[UR8][R8.64+0x4] ;  /* 0x0000040808077981 */ /* 0x000ea8000c1e1900 */
[----:B------:R-:W3:Y:S04]  /*0b60*/  LDG.E R10, desc[UR8][R24.64] ;  /* 0x00000008180a7981 */ /* 0x000ee8000c1e1900 */
[----:B------:R-:W3:Y:S04]  /*0b70*/  LDG.E R11, desc[UR8][R24.64+0x4] ;  /* 0x00000408180b7981 */ /* 0x000ee8000c1e1900 */
[----:B------:R-:W3:Y:S04]  /*0b80*/  LDG.E R8, desc[UR8][R24.64+-0x8] ;  /* 0xfffff80818087981 */ /* 0x000ee8000c1e1900 */
[----:B------:R0:W3:Y:S01]  /*0b90*/  LDG.E R9, desc[UR8][R24.64+-0x4] ;  /* 0xfffffc0818097981 */ /* 0x0000e2000c1e1900 */
[C---:B------:R-:W-:Y:S01]  /*0ba0*/  IADD3 R27, PT, PT, R14.reuse, 0x8, RZ ;  /* 0x000000080e1b7810 */ /* 0x040fe20007ffe0ff */
[----:B------:R-:W-:-:S04]  /*0bb0*/  VIADD R29, R14, 0xc ;  /* 0x0000000c0e1d7836 */ /* 0x000fc80000000000 */
[----:B------:R-:W-:-:S04]  /*0bc0*/  IMAD.WIDE R26, R27, 0x4, R22 ;  /* 0x000000041b1a7825 */ /* 0x000fc800078e0216 */
[----:B0-----:R-:W-:Y:S01]  /*0bd0*/  IMAD.WIDE R24, R29, 0x4, R22 ;  /* 0x000000041d187825 */ /* 0x001fe200078e0216 */
[----:B--2---:R0:W-:Y:S04]  /*0be0*/  STS.128 [R3], R4 ;  /* 0x0000000403007388 */ /* 0x0041e80000000c00 */
[----:B---3--:R1:W-:Y:S04]  /*0bf0*/  STS.128 [R3+0x10], R8 ;  /* 0x0000100803007388 */ /* 0x0083e80000000c00 */
[----:B0-----:R-:W2:Y:S04]  /*0c00*/  LDG.E R4, desc[UR8][R26.64+-0x8] ;  /* 0xfffff8081a047981 */ /* 0x001ea8000c1e1900 */
[----:B------:R-:W2:Y:S04]  /*0c10*/  LDG.E R5, desc[UR8][R26.64+-0x4] ;  /* 0xfffffc081a057981 */ /* 0x000ea8000c1e1900 */
[----:B------:R-:W2:Y:S04]  /*0c20*/  LDG.E R6, desc[UR8][R26.64] ;  /* 0x000000081a067981 */ /* 0x000ea8000c1e1900 */
[----:B------:R-:W2:Y:S04]  /*0c30*/  LDG.E R7, desc[UR8][R26.64+0x4] ;  /* 0x000004081a077981 */ /* 0x000ea8000c1e1900 */
[----:B-1----:R-:W3:Y:S04]  /*0c40*/  LDG.E R8, desc[UR8][R24.64+-0x8] ;  /* 0xfffff80818087981 */ /* 0x002ee8000c1e1900 */
[----:B------:R-:W3:Y:S04]  /*0c50*/  LDG.E R9, desc[UR8][R24.64+-0x4] ;  /* 0xfffffc0818097981 */ /* 0x000ee8000c1e1900 */
[----:B------:R-:W3:Y:S04]  /*0c60*/  LDG.E R10, desc[UR8][R24.64] ;  /* 0x00000008180a7981 */ /* 0x000ee8000c1e1900 */
[----:B------:R-:W3:Y:S01]  /*0c70*/  LDG.E R11, desc[UR8][R24.64+0x4] ;  /* 0x00000408180b7981 */ /* 0x000ee2000c1e1900 */
[----:B------:R-:W-:-:S04]  /*0c80*/  IADD3 R2, PT, PT, R2, 0x10, RZ ;  /* 0x0000001002027810 */ /* 0x000fc80007ffe0ff */
[----:B------:R-:W-:Y:S01]  /*0c90*/  ISETP.GE.AND P1, PT, R2, -0xc, PT ;  /* 0xfffffff40200780c */ /* 0x000fe20003f26270 */
[----:B------:R-:W-:Y:S01]  /*0ca0*/  VIADD R14, R14, 0x10 ;  /* 0x000000100e0e7836 */ /* 0x000fe20000000000 */
[----:B--2---:R-:W-:Y:S04]  /*0cb0*/  STS.128 [R3+0x20], R4 ;  /* 0x0000200403007388 */ /* 0x004fe80000000c00 */
[----:B---3--:R0:W-:Y:S02]  /*0cc0*/  STS.128 [R3+0x30], R8 ;  /* 0x0000300803007388 */ /* 0x0081e40000000c00 */
[----:B0-----:R-:W-:-:S05]  /*0cd0*/  IADD3 R3, PT, PT, R3, 0x40, RZ ;  /* 0x0000004003037810 */ /* 0x001fca0007ffe0ff */
[----:B------:R-:W-:Y:S05]  /*0ce0*/  @!P1 BRA `(.L_x_16) ;  /* 0xfffffffc00809947 */ /* 0x000fea000383ffff */
[----:B------:R-:W-:Y:S05]  /*0cf0*/  BSYNC.RECONVERGENT B5 ;  /* 0x0000000000057941 */ /* 0x000fea0003800200 */
.L_x_15:
[----:B------:R-:W-:-:S07]  /*0d00*/  IMAD.MOV.U32 R26, RZ, RZ, R15 ;  /* 0x000000ffff1a7224 */ /* 0x000fce00078e000f */
.L_x_14:
[----:B------:R-:W-:Y:S05]  /*0d10*/  BSYNC.RECONVERGENT B4 ;  /* 0x0000000000047941 */ /* 0x000fea0003800200 */
.L_x_13:
[----:B------:R-:W-:Y:S01]  /*0d20*/  IADD3 R4, PT, PT, -R2, RZ, RZ ;  /* 0x000000ff02047210 */ /* 0x000fe20007ffe1ff */
[----:B------:R-:W-:Y:S03]  /*0d30*/  BSSY.RECONVERGENT B4, `(.L_x_17) ;  /* 0x0000015000047945 */ /* 0x000fe60003800200 */
[----:B------:R-:W-:-:S13]  /*0d40*/  ISETP.GT.AND P1, PT, R4, 0x4, PT ;  /* 0x000000040400780c */ /* 0x000fda0003f24270 */
[----:B------:R-:W-:Y:S05]  /*0d50*/  @!P1 BRA `(.L_x_18) ;  /* 0x0000000000489947 */ /* 0x000fea0003800000 */
        /* <DEDUP_REMOVED lines=10> */
[----:B------:R-:W3:Y:S01]  /*0e00*/  LDG.E R9, desc[UR8][R24.64+-0x4] ;  /* 0xfffffc0818097981 */ /* 0x000ee2000c1e1900 */
[----:B------:R-:W-:Y:S01]  /*0e10*/  PLOP3.LUT P0, PT, PT, PT, PT, 0x8, 0x80 ;  /* 0x000000000080781c */ /* 0x000fe20003f0e170 */
[----:B------:R-:W-:Y:S01]  /*0e20*/  IMAD.MOV.U32 R26, RZ, RZ, R15 ;  /* 0x000000ffff1a7224 */ /* 0x000fe200078e000f */
[----:B------:R-:W-:-:S02]  /*0e30*/  IADD3 R2, PT, PT, R2, 0x8, RZ ;  /* 0x0000000802027810 */ /* 0x000fc40007ffe0ff */
[----:B------:R-:W-:Y:S01]  /*0e40*/  IADD3 R14, PT, PT, R14, 0x8, RZ ;  /* 0x000000080e0e7810 */ /* 0x000fe20007ffe0ff */
[----:B--2---:R-:W-:Y:S04]  /*0e50*/  STS.128 [R3], R4 ;  /* 0x0000000403007388 */ /* 0x004fe80000000c00 */
[----:B---3--:R0:W-:Y:S02]  /*0e60*/  STS.128 [R3+0x10], R8 ;  /* 0x0000100803007388 */ /* 0x0081e40000000c00 */
[----:B0-----:R-:W-:-:S07]  /*0e70*/  VIADD R3, R3, 0x20 ;  /* 0x0000002003037836 */ /* 0x001fce0000000000 */
.L_x_18:
[----:B------:R-:W-:Y:S05]  /*0e80*/  BSYNC.RECONVERGENT B4 ;  /* 0x0000000000047941 */ /* 0x000fea0003800200 */
.L_x_17:
[----:B------:R-:W-:-:S13]  /*0e90*/  ISETP.NE.OR P0, PT, R2, RZ, P0 ;  /* 0x000000ff0200720c */ /* 0x000fda0000705670 */
[----:B------:R-:W-:Y:S05]  /*0ea0*/  @!P0 BREAK.RELIABLE B0 ;  /* 0x0000000000008942 */ /* 0x000fea0003800100 */
[----:B------:R-:W-:Y:S05]  /*0eb0*/  @!P0 BRA `(.L_x_10) ;  /* 0x00000000003c8947 */ /* 0x000fea0003800000 */
.L_x_12:
[----:B------:R-:W-:Y:S05]  /*0ec0*/  BSYNC.RELIABLE B0 ;  /* 0x0000000000007941 */ /* 0x000fea0003800100 */
.L_x_11:
[----:B------:R-:W-:Y:S01]  /*0ed0*/  BSSY.RECONVERGENT B0, `(.L_x_19) ;  /* 0x000000c000007945 */ /* 0x000fe20003800200 */
.L_x_20:
[----:B--2---:R-:W-:-:S05]  /*0ee0*/  IMAD.WIDE R8, R14, 0x4, R22 ;  /* 0x000000040e087825 */ /* 0x004fca00078e0216 */
[----:B------:R-:W2:Y:S04]  /*0ef0*/  LDG.E R4, desc[UR8][R8.64+-0x8] ;  /* 0xfffff80808047981 */ /* 0x000ea8000c1e1900 */
[----:B------:R-:W2:Y:S04]  /*0f00*/  LDG.E R5, desc[UR8][R8.64+-0x4] ;  /* 0xfffffc0808057981 */ /* 0x000ea8000c1e1900 */
[----:B---3--:R-:W2:Y:S04]  /*0f10*/  LDG.E R6, desc[UR8][R8.64] ;  /* 0x0000000808067981 */ /* 0x008ea8000c1e1900 */
[----:B------:R-:W2:Y:S01]  /*0f20*/  LDG.E R7, desc[UR8][R8.64+0x4] ;  /* 0x0000040808077981 */ /* 0x000ea2000c1e1900 */
[----:B------:R-:W-:Y:S01]  /*0f30*/  IADD3 R2, PT, PT, R2, 0x4, RZ ;  /* 0x0000000402027810 */ /* 0x000fe20007ffe0ff */
[----:B------:R-:W-:-:S03]  /*0f40*/  VIADD R14, R14, 0x4 ;  /* 0x000000040e0e7836 */ /* 0x000fc60000000000 */
[----:B------:R-:W-:Y:S01]  /*0f50*/  ISETP.NE.AND P0, PT, R2, RZ, PT ;  /* 0x000000ff0200720c */ /* 0x000fe20003f05270 */
[----:B--2---:R0:W-:Y:S02]  /*0f60*/  STS.128 [R3], R4 ;  /* 0x0000000403007388 */ /* 0x0041e40000000c00 */
[----:B0-----:R-:W-:-:S10]  /*0f70*/  IADD3 R3, PT, PT, R3, 0x10, RZ ;  /* 0x0000001003037810 */ /* 0x001fd40007ffe0ff */
[----:B------:R-:W-:Y:S05]  /*0f80*/  @P0 BRA `(.L_x_20) ;  /* 0xfffffffc00d40947 */ /* 0x000fea000383ffff */
[----:B------:R-:W-:Y:S05]  /*0f90*/  BSYNC.RECONVERGENT B0 ;  /* 0x0000000000007941 */ /* 0x000fea0003800200 */
.L_x_19:
[----:B------:R-:W-:-:S07]  /*0fa0*/  IMAD.MOV.U32 R26, RZ, RZ, R15 ;  /* 0x000000ffff1a7224 */ /* 0x000fce00078e000f */
.L_x_10:
[----:B------:R-:W-:Y:S05]  /*0fb0*/  BSYNC.RECONVERGENT B1 ;  /* 0x0000000000017941 */ /* 0x000fea0003800200 */
.L_x_9:
[----:B------:R-:W-:-:S13]  /*0fc0*/  ISETP.NE.AND P0, PT, R16, RZ, PT ;  /* 0x000000ff1000720c */ /* 0x000fda0003f05270 */
[----:B------:R-:W-:Y:S05]  /*0fd0*/  @!P0 BRA `(.L_x_8) ;  /* 0x0000000000488947 */ /* 0x000fea0003800000 */
[----:B------:R-:W0:Y:S01]  /*0fe0*/  LDC.64 R2, c[0x0][0x388] ;  /* 0x0000e200ff027b82 */ /* 0x000e220000000a00 */
[----:B------:R-:W2:Y:S02]  /*0ff0*/  LDCU UR4, c[0x0][0x390] ;  /* 0x00007200ff0477ac */ /* 0x000ea40008000800 */
[----:B--2---:R-:W-:-:S05]  /*1000*/  IADD3 R5, PT, PT, R26, UR4, RZ ;  /* 0x000000041a057c10 */ /* 0x004fca000fffe0ff */
[----:B0-----:R-:W-:-:S05]  /*1010*/  IMAD.WIDE R2, R5, 0x4, R2 ;  /* 0x0000000405027825 */ /* 0x001fca00078e0202 */
[----:B------:R-:W2:Y:S01]  /*1020*/  LDG.E R4, desc[UR8][R2.64] ;  /* 0x0000000802047981 */ /* 0x000ea2000c1e1900 */
[----:B------:R-:W0:Y:S01]  /*1030*/  S2UR UR5, SR_CgaCtaId ;  /* 0x00000000000579c3 */ /* 0x000e220000008800 */
[----:B------:R-:W-:Y:S01]  /*1040*/  UMOV UR4, 0x400 ;  /* 0x0000040000047882 */ /* 0x000fe20000000000 */
[----:B------:R-:W-:Y:S01]  /*1050*/  ISETP.NE.AND P0, PT, R16, 0x1, PT ;  /* 0x000000011000780c */ /* 0x000fe20003f05270 */
[----:B0-----:R-:W-:-:S06]  /*1060*/  ULEA UR4, UR5, UR4, 0x18 ;  /* 0x0000000405047291 */ /* 0x001fcc000f8ec0ff */
[----:B------:R-:W-:-:S05]  /*1070*/  IMAD.U32 R19, RZ, RZ, UR4 ;  /* 0x00000004ff137e24 */ /* 0x000fca000f8e00ff */
[----:B---3--:R-:W-:-:S05]  /*1080*/  LEA R7, R26, R19, 0x2 ;  /* 0x000000131a077211 */ /* 0x008fca00078e10ff */
[----:B--2---:R0:W-:Y:S01]  /*1090*/  STS [R7], R4 ;  /* 0x0000000407007388 */ /* 0x0041e20000000800 */
[----:B------:R-:W-:Y:S05]  /*10a0*/  @!P0 BRA `(.L_x_8) ;  /* 0x0000000000148947 */ /* 0x000fea0003800000 */
[----:B------:R-:W-:Y:S01]  /*10b0*/  ISETP.NE.AND P0, PT, R16, 0x2, PT ;  /* 0x000000021000780c */ /* 0x000fe20003f05270 */
[----:B0-----:R-:W2:-:S12]  /*10c0*/  LDG.E R4, desc[UR8][R2.64+0x4] ;  /* 0x0000040802047981 */ /* 0x001e98000c1e1900 */
[----:B------:R-:W3:Y:S04]  /*10d0*/  @P0 LDG.E R5, desc[UR8][R2.64+0x8] ;  /* 0x0000080802050981 */ /* 0x000ee8000c1e1900 */
[----:B--2---:R1:W-:Y:S04]  /*10e0*/  STS [R7+0x4], R4 ;  /* 0x0000040407007388 */ /* 0x0043e80000000800 */
[----:B---3--:R1:W-:Y:S02]  /*10f0*/  @P0 STS [R7+0x8], R5 ;  /* 0x0000080507000388 */ /* 0x0083e40000000800 */
.L_x_8:
[----:B------:R-:W-:Y:S05]  /*1100*/  BSYNC.RECONVERGENT B2 ;  /* 0x0000000000027941 */ /* 0x000fea0003800200 */
.L_x_7:
[----:B-----5:R-:W-:Y:S01]  /*1110*/  ISETP.NE.AND P0, PT, R20, -0x1, PT ;  /* 0xffffffff1400780c */ /* 0x020fe20003f05270 */
[----:B------:R4:W-:-:S12]  /*1120*/  STS [R18], R20 ;  /* 0x0000001412007388 */ /* 0x0009d80000000800 */
[----:B----4-:R-:W-:Y:S05]  /*1130*/  @P0 EXIT ;  /* 0x000000000000094d */ /* 0x010fea0003800000 */
[----:B------:R-:W4:Y:S01]  /*1140*/  LDC R2, c[0x0][0x398] ;  /* 0x0000e600ff027b82 */ /* 0x000f220000000800 */
[----:B------:R-:W-:Y:S07]  /*1150*/  WARPSYNC.ALL ;  /* 0x0000000000007948 */ /* 0x000fee0003800000 */
[----:B------:R-:W-:Y:S01]  /*1160*/  BAR.SYNC.DEFER_BLOCKING 0x0 ;  /* 0x0000000000007b1d */ /* 0x000fe20000010000 */
[----:B----4-:R-:W-:-:S13]  /*1170*/  ISETP.GE.AND P0, PT, R2, 0x1, PT ;  /* 0x000000010200780c */ /* 0x010fda0003f06270 */
[----:B------:R-:W-:Y:S05]  /*1180*/  @!P0 BRA `(.L_x_21) ;  /* 0x0000000000408947 */ /* 0x000fea0003800000 */
[----:B------:R-:W4:Y:S02]  /*1190*/  LDCU UR4, c[0x0][0x398] ;  /* 0x00007300ff0477ac */ /* 0x000f240008000800 */
[----:B----4-:R-:W-:-:S07]  /*11a0*/  IMAD.U32 R2, RZ, RZ, UR4 ;  /* 0x00000004ff027e24 */ /* 0x010fce000f8e00ff */
.L_x_24:
[----:B--23--:R-:W-:Y:S01]  /*11b0*/  IADD3 R6, PT, PT, R2, -0x1, RZ ;  /* 0xffffffff02067810 */ /* 0x00cfe20007ffe0ff */
[----:B01----:R-:W0:Y:S04]  /*11c0*/  LDC R4, c[0x0][0x390] ;  /* 0x0000e400ff047b82 */ /* 0x003e280000000800 */
[----:B------:R-:W-:-:S06]  /*11d0*/  IMAD R3, R6, 0x4, R1 ;  /* 0x0000000406037824 */ /* 0x000fcc00078e0201 */
[----:B------:R-:W0:Y:S02]  /*11e0*/  LDL R3, [R3] ;  /* 0x0000000003037983 */ /* 0x000e240000100800 */
[----:B0-----:R-:W-:-:S13]  /*11f0*/  ISETP.GT.AND P0, PT, R3, R4, PT ;  /* 0x000000040300720c */ /* 0x001fda0003f04270 */
[----:B------:R-:W-:Y:S05]  /*1200*/  @!P0 BRA `(.L_x_22) ;  /* 0x0000000000148947 */ /* 0x000fea0003800000 */
[----:B------:R-:W-:-:S05]  /*1210*/  IADD3 R4, PT, PT, R3, -R4, RZ ;  /* 0x8000000403047210 */ /* 0x000fca0007ffe0ff */
[----:B------:R-:W-:-:S06]  /*1220*/  IMAD R4, R4, 0x4, R19 ;  /* 0x0000000404047824 */ /* 0x000fcc00078e0213 */
[----:B------:R-:W0:Y:S02]  /*1230*/  LDS R4, [R4] ;  /* 0x0000000004047984 */ /* 0x000e240000000800 */
[----:B0-----:R-:W-:-:S13]  /*1240*/  ISETP.GE.AND P0, PT, R4, RZ, PT ;  /* 0x000000ff0400720c */ /* 0x001fda0003f06270 */
[----:B------:R-:W-:Y:S05]  /*1250*/  @!P0 BRA `(.L_x_23) ;  /* 0xfffffff400cc8947 */ /* 0x000fea000383ffff */
.L_x_22:
[----:B------:R-:W-:Y:S02]  /*1260*/  ISETP.GE.U32.AND P0, PT, R2, 0x2, PT ;  /* 0x000000020200780c */ /* 0x000fe40003f06070 */
[----:B------:R-:W-:-:S11]  /*1270*/  MOV R2, R6 ;  /* 0x0000000600027202 */ /* 0x000fd60000000f00 */
[----:B------:R-:W-:Y:S05]  /*1280*/  @P0 BRA `(.L_x_24) ;  /* 0xfffffffc00c80947 */ /* 0x000fea000383ffff */
.L_x_21:
[----:B------:R-:W-:Y:S05]  /*1290*/  BSYNC.RECONVERGENT B3 ;  /* 0x0000000000037941 */ /* 0x000fea0003800200 */
.L_x_6:
[----:B------:R-:W4:Y:S01]  /*12a0*/  LDC R0, c[0x0][0x398] ;  /* 0x0000e600ff007b82 */ /* 0x000f220000000800 */
[----:B------:R-:W-:Y:S01]  /*12b0*/  VIADD R2, R1, 0x190 ;  /* 0x0000019001027836 */ /* 0x000fe20000000000 */
[----:B----4-:R-:W-:-:S13]  /*12c0*/  ISETP.GE.AND P0, PT, R0, 0x1, PT ;  /* 0x000000010000780c */ /* 0x010fda0003f06270 */
[----:B------:R-:W-:Y:S05]  /*12d0*/  @!P0 BRA `(.L_x_25) ;  /* 0x0000000800248947 */ /* 0x000fea0003800000 */
[C---:B------:R-:W-:Y:S01]  /*12e0*/  ISETP.GE.U32.AND P2, PT, R0.reuse, 0x10, PT ;  /* 0x000000100000780c */ /* 0x040fe20003f46070 */
[----:B01-3--:R-:W-:Y:S01]  /*12f0*/  HFMA2 R7, -RZ, RZ, 0, 0 ;  /* 0x00000000ff077431 */ /* 0x00bfe200000001ff */
[----:B------:R-:W-:-:S04]  /*1300*/  LOP3.LUT R3, R0, 0xf, RZ, 0xc0, !PT ;  /* 0x0000000f00037812 */ /* 0x000fc800078ec0ff */
[----:B------:R-:W-:-:S07]  /*1310*/  ISETP.NE.AND P1, PT, R3, RZ, PT ;  /* 0x000000ff0300720c */ /* 0x000fce0003f25270 */
[----:B------:R-:W-:Y:S06]  /*1320*/  @!P2 BRA `(.L_x_26) ;  /* 0x0000000000d0a947 */ /* 0x000fec0003800000 */
[----:B------:R-:W-:Y:S01]  /*1330*/  LOP3.LUT R7, R0, 0x7ffffff0, RZ, 0xc0, !PT ;  /* 0x7ffffff000077812 */ /* 0x000fe200078ec0ff */
[----:B------:R-:W-:Y:S01]  /*1340*/  BSSY.RECONVERGENT B0, `(.L_x_26) ;  /* 0x0000032000007945 */ /* 0x000fe20003800200 */
[C---:B--2---:R-:W-:Y:S01]  /*1350*/  VIADD R5, R1.reuse, 0x20 ;  /* 0x0000002001057836 */ /* 0x044fe20000000000 */
[----:B------:R-:W-:Y:S02]  /*1360*/  IADD3 R4, PT, PT, R1, 0x1b0, RZ ;  /* 0x000001b001047810 */ /* 0x000fe40007ffe0ff */
[----:B------:R-:W-:-:S07]  /*1370*/  IMAD.MOV R6, RZ, RZ, -R7 ;  /* 0x000000ffff067224 */ /* 0x000fce00078e0a07 */
.L_x_27:
[----:B------:R-:W2:Y:S01]  /*1380*/  LDL.128 R8, [R5+-0x20] ;  /* 0xffffe00005087983 */ /* 0x000ea20000100c00 */
[----:B------:R-:W2:Y:S02]  /*1390*/  LDC.64 R14, c[0x0][0x388] ;  /* 0x0000e200ff0e7b82 */ /* 0x000ea40000000a00 */
[----:B--2---:R-:W-:-:S04]  /*13a0*/  IMAD.WIDE R22, R8, 0x4, R14 ;  /* 0x0000000408167825 */ /* 0x004fc800078e020e */
[--C-:B------:R-:W-:Y:S01]  /*13b0*/  IMAD.WIDE R20, R9, 0x4, R14.reuse ;  /* 0x0000000409147825 */ /* 0x100fe200078e020e */
[----:B------:R-:W2:Y:S03]  /*13c0*/  LDG.E R8, desc[UR8][R22.64] ;  /* 0x0000000816087981 */ /* 0x000ea6000c1e1900 */
[--C-:B------:R-:W-:Y:S01]  /*13d0*/  IMAD.WIDE R16, R10, 0x4, R14.reuse ;  /* 0x000000040a107825 */ /* 0x100fe200078e020e */
[----:B------:R-:W2:Y:S03]  /*13e0*/  LDG.E R9, desc[UR8][R20.64] ;  /* 0x0000000814097981 */ /* 0x000ea6000c1e1900 */
[--C-:B------:R-:W-:Y:S01]  /*13f0*/  IMAD.WIDE R18, R11, 0x4, R14.reuse ;  /* 0x000000040b127825 */ /* 0x100fe200078e020e */
[----:B------:R-:W2:Y:S04]  /*1400*/  LDG.E R10, desc[UR8][R16.64] ;  /* 0x00000008100a7981 */ /* 0x000ea8000c1e1900 */
[----:B------:R-:W2:Y:S04]  /*1410*/  LDG.E R11, desc[UR8][R18.64] ;  /* 0x00000008120b7981 */ /* 0x000ea8000c1e1900 */
[----:B--2---:R0:W-:Y:S04]  /*1420*/  STL.128 [R4+-0x20], R8 ;  /* 0xffffe00804007387 */ /* 0x0041e80000100c00 */
[----:B0-----:R-:W2:Y:S02]  /*1430*/  LDL.128 R8, [R5+-0x10] ;  /* 0xfffff00005087983 */ /* 0x001ea40000100c00 */
        /* <DEDUP_REMOVED lines=9> */
[----:B0-----:R-:W2:Y:S02]  /*14d0*/  LDL.128 R8, [R5] ;  /* 0x0000000005087983 */ /* 0x001ea40000100c00 */
[----:B--2---:R-:W-:-:S04]  /*14e0*/  IMAD.WIDE R22, R8, 0x4, R14 ;  /* 0x0000000408167825 */ /* 0x004fc800078e020e */
[--C-:B------:R-:W-:Y:S01]  /*14f0*/  IMAD.WIDE R20, R9, 0x4, R14.reuse ;  /* 0x0000000409147825 */ /* 0x100fe200078e020e */
[----:B------:R-:W2:Y:S03]  /*1500*/  LDG.E R8, desc[UR8][R22.64] ;  /* 0x0000000816087981 */ /* 0x000ea6000c1e1900 */
[--C-:B------:R-:W-:Y:S01]  /*1510*/  IMAD.WIDE R16, R10, 0x4, R14.reuse ;  /* 0x000000040a107825 */ /* 0x100fe200078e020e */
[----:B------:R-:W2:Y:S03]  /*1520*/  LDG.E R9, desc[UR8][R20.64] ;  /* 0x0000000814097981 */ /* 0x000ea6000c1e1900 */
[----:B------:R-:W-:Y:S01]  /*1530*/  IMAD.WIDE R18, R11, 0x4, R14 ;  /* 0x000000040b127825 */ /* 0x000fe200078e020e */
[----:B------:R-:W2:Y:S04]  /*1540*/  LDG.E R10, desc[UR8][R16.64] ;  /* 0x00000008100a7981 */ /* 0x000ea8000c1e1900 */
[----:B------:R-:W2:Y:S04]  /*1550*/  LDG.E R11, desc[UR8][R18.64] ;  /* 0x00000008120b7981 */ /* 0x000ea8000c1e1900 */
[----:B--2---:R0:W-:Y:S04]  /*1560*/  STL.128 [R4], R8 ;  /* 0x0000000804007387 */ /* 0x0041e80000100c00 */
[----:B0-----:R-:W2:Y:S01]  /*1570*/  LDL.128 R8, [R5+0x10] ;  /* 0x0000100005087983 */ /* 0x001ea20000100c00 */
[----:B------:R-:W-:-:S04]  /*1580*/  IADD3 R6, PT, PT, R6, 0x10, RZ ;  /* 0x0000001006067810 */ /* 0x000fc80007ffe0ff */
[----:B------:R-:W-:Y:S01]  /*1590*/  ISETP.NE.AND P2, PT, R6, RZ, PT ;  /* 0x000000ff0600720c */ /* 0x000fe20003f45270 */
[----:B--2---:R-:W-:-:S04]  /*15a0*/  IMAD.WIDE R20, R8, 0x4, R14 ;  /* 0x0000000408147825 */ /* 0x004fc800078e020e */
[--C-:B------:R-:W-:Y:S01]  /*15b0*/  IMAD.WIDE R16, R9, 0x4, R14.reuse ;  /* 0x0000000409107825 */ /* 0x100fe200078e020e */
[----:B------:R-:W2:Y:S03]  /*15c0*/  LDG.E R8, desc[UR8][R20.64] ;  /* 0x0000000814087981 */ /* 0x000ea6000c1e1900 */
[--C-:B------:R-:W-:Y:S01]  /*15d0*/  IMAD.WIDE R18, R10, 0x4, R14.reuse ;  /* 0x000000040a127825 */ /* 0x100fe200078e020e */
[----:B------:R-:W2:Y:S03]  /*15e0*/  LDG.E R9, desc[UR8][R16.64] ;  /* 0x0000000810097981 */ /* 0x000ea6000c1e1900 */
[----:B------:R-:W-:Y:S01]  /*15f0*/  IMAD.WIDE R14, R11, 0x4, R14 ;  /* 0x000000040b0e7825 */ /* 0x000fe200078e020e */
[----:B------:R-:W2:Y:S04]  /*1600*/  LDG.E R10, desc[UR8][R18.64] ;  /* 0x00000008120a7981 */ /* 0x000ea8000c1e1900 */
[----:B------:R-:W2:Y:S01]  /*1610*/  LDG.E R11, desc[UR8][R14.64] ;  /* 0x000000080e0b7981 */ /* 0x000ea2000c1e1900 */
[----:B------:R-:W-:-:S03]  /*1620*/  VIADD R5, R5, 0x40 ;  /* 0x0000004005057836 */ /* 0x000fc60000000000 */
[----:B--2---:R0:W-:Y:S02]  /*1630*/  STL.128 [R4+0x10], R8 ;  /* 0x0000100804007387 */ /* 0x0041e40000100c00 */
[----:B0-----:R-:W-:Y:S01]  /*1640*/  IADD3 R4, PT, PT, R4, 0x40, RZ ;  /* 0x0000004004047810 */ /* 0x001fe20007ffe0ff */
[----:B------:R-:W-:Y:S06]  /*1650*/  @P2 BRA `(.L_x_27) ;  /* 0xfffffffc00482947 */ /* 0x000fec000383ffff */
[----:B------:R-:W-:Y:S05]  /*1660*/  BSYNC.RECONVERGENT B0 ;  /* 0x0000000000007941 */ /* 0x000fea0003800200 */
.L_x_26:
[----:B------:R-:W-:Y:S04]  /*1670*/  BSSY.RECONVERGENT B0, `(.L_x_25) ;  /* 0x000004f000007945 */ /* 0x000fe80003800200 */
[----:B------:R-:W-:Y:S05]  /*1680*/  @!P1 BRA `(.L_x_28) ;  /* 0x0000000400349947 */ /* 0x000fea0003800000 */
[----:B------:R-:W-:Y:S02]  /*1690*/  ISETP.GE.U32.AND P1, PT, R3, 0x8, PT ;  /* 0x000000080300780c */ /* 0x000fe40003f26070 */
[----:B--2---:R-:W-:-:S04]  /*16a0*/  LOP3.LUT R6, R0, 0x7, RZ, 0xc0, !PT ;  /* 0x0000000700067812 */ /* 0x004fc800078ec0ff */
[----:B------:R-:W-:-:S07]  /*16b0*/  ISETP.NE.AND P2, PT, R6, RZ, PT ;  /* 0x000000ff0600720c */ /* 0x000fce0003f45270 */
[----:B------:R-:W-:Y:S06]  /*16c0*/  @!P1 BRA `(.L_x_29) ;  /* 0x00000000008c9947 */ /* 0x000fec0003800000 */
[----:B------:R-:W-:Y:S01]  /*16d0*/  IMAD R3, R7, 0x4, R1 ;  /* 0x0000000407037824 */ /* 0x000fe200078e0201 */
[----:B------:R-:W0:Y:S04]  /*16e0*/  LDC.64 R4, c[0x0][0x388] ;  /* 0x0000e200ff047b82 */ /* 0x000e280000000a00 */
[----:B------:R-:W0:Y:S04]  /*16f0*/  LDL R23, [R3] ;  /* 0x0000000003177983 */ /* 0x000e280000100800 */
[----:B------:R-:W2:Y:S04]  /*1700*/  LDL R25, [R3+0x4] ;  /* 0x0000040003197983 */ /* 0x000ea80000100800 */
[----:B------:R-:W3:Y:S04]  /*1710*/  LDL R17, [R3+0x8] ;  /* 0x0000080003117983 */ /* 0x000ee80000100800 */
[----:B------:R-:W4:Y:S04]  /*1720*/  LDL R15, [R3+0xc] ;  /* 0x00000c00030f7983 */ /* 0x000f280000100800 */
[----:B------:R-:W5:Y:S04]  /*1730*/  LDL R11, [R3+0x10] ;  /* 0x00001000030b7983 */ /* 0x000f680000100800 */
[----:B------:R-:W5:Y:S04]  /*1740*/  LDL R9, [R3+0x14] ;  /* 0x0000140003097983 */ /* 0x000f680000100800 */
[----:B------:R-:W5:Y:S04]  /*1750*/  LDL R19, [R3+0x18] ;  /* 0x0000180003137983 */ /* 0x000f680000100800 */
[----:B------:R-:W5:Y:S01]  /*1760*/  LDL R21, [R3+0x1c] ;  /* 0x00001c0003157983 */ /* 0x000f620000100800 */
[----:B0-----:R-:W-:-:S04]  /*1770*/  IMAD.WIDE R22, R23, 0x4, R4 ;  /* 0x0000000417167825 */ /* 0x001fc800078e0204 */
[--C-:B--2---:R-:W-:Y:S02]  /*1780*/  IMAD.WIDE R24, R25, 0x4, R4.reuse ;  /* 0x0000000419187825 */ /* 0x104fe400078e0204 */
[----:B------:R-:W2:Y:S02]  /*1790*/  LDG.E R22, desc[UR8][R22.64] ;  /* 0x0000000816167981 */ /* 0x000ea4000c1e1900 */
[--C-:B---3--:R-:W-:Y:S02]  /*17a0*/  IMAD.WIDE R16, R17, 0x4, R4.reuse ;  /* 0x0000000411107825 */ /* 0x108fe400078e0204 */
[----:B------:R-:W3:Y:S02]  /*17b0*/  LDG.E R24, desc[UR8][R24.64] ;  /* 0x0000000818187981 */ /* 0x000ee4000c1e1900 */
[--C-:B----4-:R-:W-:Y:S02]  /*17c0*/  IMAD.WIDE R14, R15, 0x4, R4.reuse ;  /* 0x000000040f0e7825 */ /* 0x110fe400078e0204 */
[----:B------:R-:W4:Y:S02]  /*17d0*/  LDG.E R16, desc[UR8][R16.64] ;  /* 0x0000000810107981 */ /* 0x000f24000c1e1900 */
[----:B-----5:R-:W-:-:S02]  /*17e0*/  IMAD.WIDE R10, R11, 0x4, R4 ;  /* 0x000000040b0a7825 */ /* 0x020fc400078e0204 */
[----:B------:R-:W5:Y:S02]  /*17f0*/  LDG.E R14, desc[UR8][R14.64] ;  /* 0x000000080e0e7981 */ /* 0x000f64000c1e1900 */
[--C-:B------:R-:W-:Y:S02]  /*1800*/  IMAD.WIDE R8, R9, 0x4, R4.reuse ;  /* 0x0000000409087825 */ /* 0x100fe400078e0204 */
[----:B------:R-:W5:Y:S02]  /*1810*/  LDG.E R10, desc[UR8][R10.64] ;  /* 0x000000080a0a7981 */ /* 0x000f64000c1e1900 */
[--C-:B------:R-:W-:Y:S02]  /*1820*/  IMAD.WIDE R18, R19, 0x4, R4.reuse ;  /* 0x0000000413127825 */ /* 0x100fe400078e0204 */
[----:B------:R-:W5:Y:S02]  /*1830*/  LDG.E R8, desc[UR8][R8.64] ;  /* 0x0000000808087981 */ /* 0x000f64000c1e1900 */
[----:B------:R-:W-:-:S02]  /*1840*/  IMAD.WIDE R4, R21, 0x4, R4 ;  /* 0x0000000415047825 */ /* 0x000fc400078e0204 */
[----:B------:R-:W5:Y:S04]  /*1850*/  LDG.E R18, desc[UR8][R18.64] ;  /* 0x0000000812127981 */ /* 0x000f68000c1e1900 */
[----:B------:R-:W5:Y:S01]  /*1860*/  LDG.E R4, desc[UR8][R4.64] ;  /* 0x0000000804047981 */ /* 0x000f62000c1e1900 */
[----:B------:R-:W-:-:S03]  /*1870*/  IADD3 R7, PT, PT, R7, 0x8, RZ ;  /* 0x0000000807077810 */ /* 0x000fc60007ffe0ff */
[----:B--2---:R0:W-:Y:S04]  /*1880*/  STL [R3+0x190], R22 ;  /* 0x0001901603007387 */ /* 0x0041e80000100800 */
[----:B---3--:R0:W-:Y:S04]  /*1890*/  STL [R3+0x194], R24 ;  /* 0x0001941803007387 */ /* 0x0081e80000100800 */
[----:B----4-:R0:W-:Y:S04]  /*18a0*/  STL [R3+0x198], R16 ;  /* 0x0001981003007387 */ /* 0x0101e80000100800 */
[----:B-----5:R0:W-:Y:S04]  /*18b0*/  STL [R3+0x19c], R14 ;  /* 0x00019c0e03007387 */ /* 0x0201e80000100800 */
[----:B------:R0:W-:Y:S04]  /*18c0*/  STL [R3+0x1a0], R10 ;  /* 0x0001a00a03007387 */ /* 0x0001e80000100800 */
[----:B------:R0:W-:Y:S04]  /*18d0*/  STL [R3+0x1a4], R8 ;  /* 0x0001a40803007387 */ /* 0x0001e80000100800 */
[----:B------:R0:W-:Y:S04]  /*18e0*/  STL [R3+0x1a8], R18 ;  /* 0x0001a81203007387 */ /* 0x0001e80000100800 */
[----:B------:R0:W-:Y:S02]  /*18f0*/  STL [R3+0x1ac], R4 ;  /* 0x0001ac0403007387 */ /* 0x0001e40000100800 */
.L_x_29:
[----:B------:R-:W-:Y:S05]  /*1900*/  @!P2 BRA `(.L_x_28) ;  /* 0x000000000094a947 */ /* 0x000fea0003800000 */
[----:B------:R-:W-:Y:S02]  /*1910*/  ISETP.GE.U32.AND P1, PT, R6, 0x4, PT ;  /* 0x000000040600780c */ /* 0x000fe40003f26070 */
[----:B0-----:R-:W-:-:S04]  /*1920*/  LOP3.LUT R16, R0, 0x3, RZ, 0xc0, !PT ;  /* 0x0000000300107812 */ /* 0x001fc800078ec0ff */
[----:B------:R-:W-:-:S07]  /*1930*/  ISETP.NE.AND P2, PT, R16, RZ, PT ;  /* 0x000000ff1000720c */ /* 0x000fce0003f45270 */
[----:B------:R-:W-:Y:S06]  /*1940*/  @!P1 BRA `(.L_x_30) ;  /* 0x00000000004c9947 */ /* 0x000fec0003800000 */
[----:B------:R-:W-:Y:S01]  /*1950*/  IMAD R17, R7, 0x4, R1 ;  /* 0x0000000407117824 */ /* 0x000fe200078e0201 */
[----:B------:R-:W0:Y:S04]  /*1960*/  LDC.64 R14, c[0x0][0x388] ;  /* 0x0000e200ff0e7b82 */ /* 0x000e280000000a00 */
[----:B------:R-:W0:Y:S04]  /*1970*/  LDL R5, [R17] ;  /* 0x0000000011057983 */ /* 0x000e280000100800 */
[----:B------:R-:W2:Y:S04]  /*1980*/  LDL R9, [R17+0x4] ;  /* 0x0000040011097983 */ /* 0x000ea80000100800 */
[----:B------:R-:W3:Y:S04]  /*1990*/  LDL R11, [R17+0x8] ;  /* 0x00000800110b7983 */ /* 0x000ee80000100800 */
[----:B------:R-:W4:Y:S01]  /*19a0*/  LDL R3, [R17+0xc] ;  /* 0x00000c0011037983 */ /* 0x000f220000100800 */
[----:B0-----:R-:W-:-:S04]  /*19b0*/  IMAD.WIDE R4, R5, 0x4, R14 ;  /* 0x0000000405047825 */ /* 0x001fc800078e020e */
[--C-:B--2---:R-:W-:Y:S02]  /*19c0*/  IMAD.WIDE R8, R9, 0x4, R14.reuse ;  /* 0x0000000409087825 */ /* 0x104fe400078e020e */
[----:B------:R-:W2:Y:S02]  /*19d0*/  LDG.E R4, desc[UR8][R4.64] ;  /* 0x0000000804047981 */ /* 0x000ea4000c1e1900 */
[--C-:B---3--:R-:W-:Y:S02]  /*19e0*/  IMAD.WIDE R10, R11, 0x4, R14.reuse ;  /* 0x000000040b0a7825 */ /* 0x108fe400078e020e */
[----:B------:R-:W3:Y:S02]  /*19f0*/  LDG.E R8, desc[UR8][R8.64] ;  /* 0x0000000808087981 */ /* 0x000ee4000c1e1900 */
[----:B----4-:R-:W-:Y:S02]  /*1a00*/  IMAD.WIDE R14, R3, 0x4, R14 ;  /* 0x00000004030e7825 */ /* 0x010fe400078e020e */
[----:B------:R-:W4:Y:S04]  /*1a10*/  LDG.E R10, desc[UR8][R10.64] ;  /* 0x000000080a0a7981 */ /* 0x000f28000c1e1900 */
[----:B------:R-:W5:Y:S01]  /*1a20*/  LDG.E R14, desc[UR8][R14.64] ;  /* 0x000000080e0e7981 */ /* 0x000f62000c1e1900 */
[----:B------:R-:W-:-:S03]  /*1a30*/  IADD3 R7, PT, PT, R7, 0x4, RZ ;  /* 0x0000000407077810 */ /* 0x000fc60007ffe0ff */
[----:B--2---:R0:W-:Y:S04]  /*1a40*/  STL [R17+0x190], R4 ;  /* 0x0001900411007387 */ /* 0x0041e80000100800 */
[----:B---3--:R0:W-:Y:S04]  /*1a50*/  STL [R17+0x194], R8 ;  /* 0x0001940811007387 */ /* 0x0081e80000100800 */
[----:B----4-:R0:W-:Y:S04]  /*1a60*/  STL [R17+0x198], R10 ;  /* 0x0001980a11007387 */ /* 0x0101e80000100800 */
[----:B-----5:R0:W-:Y:S02]  /*1a70*/  STL [R17+0x19c], R14 ;  /* 0x00019c0e11007387 */ /* 0x0201e40000100800 */
.L_x_30:
[----:B------:R-:W-:Y:S05]  /*1a80*/  @!P2 BRA `(.L_x_28) ;  /* 0x000000000034a947 */ /* 0x000fea0003800000 */
[----:B0-----:R-:W0:Y:S01]  /*1a90*/  LDC.64 R8, c[0x0][0x388] ;  /* 0x0000e200ff087b82 */ /* 0x001e220000000a00 */
[C---:B------:R-:W-:Y:S02]  /*1aa0*/  IMAD R11, R7.reuse, 0x4, R2 ;  /* 0x00000004070b7824 */ /* 0x040fe400078e0202 */
[----:B------:R-:W-:Y:S02]  /*1ab0*/  IMAD.MOV R3, RZ, RZ, -R16 ;  /* 0x000000ffff037224 */ /* 0x000fe400078e0a10 */
[----:B------:R-:W-:-:S07]  /*1ac0*/  IMAD R7, R7, 0x4, R1 ;  /* 0x0000000407077824 */ /* 0x000fce00078e0201 */
.L_x_31:
[----:B------:R-:W0:Y:S01]  /*1ad0*/  LDL R5, [R7] ;  /* 0x0000000007057983 */ /* 0x000e220000100800 */
[----:B------:R-:W-:-:S04]  /*1ae0*/  IADD3 R3, PT, PT, R3, 0x1, RZ ;  /* 0x0000000103037810 */ /* 0x000fc80007ffe0ff */
[----:B------:R-:W-:Y:S01]  /*1af0*/  ISETP.NE.AND P1, PT, R3, RZ, PT ;  /* 0x000000ff0300720c */ /* 0x000fe20003f25270 */
[----:B0-----:R-:W-:-:S06]  /*1b00*/  IMAD.WIDE R4, R5, 0x4, R8 ;  /* 0x0000000405047825 */ /* 0x001fcc00078e0208 */
[----:B------:R-:W2:Y:S01]  /*1b10*/  LDG.E R4, desc[UR8][R4.64] ;  /* 0x0000000804047981 */ /* 0x000ea2000c1e1900 */
[----:B------:R-:W-:-:S03]  /*1b20*/  VIADD R7, R7, 0x4 ;  /* 0x0000000407077836 */ /* 0x000fc60000000000 */
[----:B--2---:R0:W-:Y:S02]  /*1b30*/  STL [R11], R4 ;  /* 0x000000040b007387 */ /* 0x0041e40000100800 */
[----:B0-----:R-:W-:Y:S01]  /*1b40*/  IADD3 R11, PT, PT, R11, 0x4, RZ ;  /* 0x000000040b0b7810 */ /* 0x001fe20007ffe0ff */
[----:B------:R-:W-:Y:S06]  /*1b50*/  @P1 BRA `(.L_x_31) ;  /* 0xfffffffc00dc1947 */ /* 0x000fec000383ffff */
.L_x_28:
[----:B------:R-:W-:Y:S05]  /*1b60*/  BSYNC.RECONVERGENT B0 ;  /* 0x0000000000007941 */ /* 0x000fea0003800200 */
.L_x_25:
[----:B------:R4:W-:Y:S04]  /*1b70*/  STL.128 [R1], RZ ;  /* 0x000000ff01007387 */ /* 0x0009e80000100c00 */
[----:B------:R4:W-:Y:S04]  /*1b80*/  STL.128 [R1+0x10], RZ ;  /* 0x000010ff01007387 */ /* 0x0009e80000100c00 */
        /* <DEDUP_REMOVED lines=22> */
[----:B------:R4:W-:Y:S01]  /*1cf0*/  STL.128 [R1+0x180], RZ ;  /* 0x000180ff01007387 */ /* 0x0009e20000100c00 */
[----:B------:R-:W-:Y:S05]  /*1d00*/  @!P0 BRA `(.L_x_32) ;  /* 0x0000000800a88947 */ /* 0x000fea0003800000 */
[C---:B------:R-:W-:Y:S01]  /*1d10*/  ISETP.GE.U32.AND P0, PT, R0.reuse, 0x10, PT ;  /* 0x000000100000780c */ /* 0x040fe20003f06070 */
[----:B0-----:R-:W-:Y:S01]  /*1d20*/  IMAD.MOV.U32 R3, RZ, RZ, RZ ;  /* 0x000000ffff037224 */ /* 0x001fe200078e00ff */
[----:B------:R-:W-:-:S04]  /*1d30*/  LOP3.LUT R14, R0, 0xf, RZ, 0xc0, !PT ;  /* 0x0000000f000e7812 */ /* 0x000fc800078ec0ff */
[----:B------:R-:W-:-:S07]  /*1d40*/  ISETP.NE.AND P1, PT, R14, RZ, PT ;  /* 0x000000ff0e00720c */ /* 0x000fce0003f25270 */
[----:B------:R-:W-:Y:S06]  /*1d50*/  @!P0 BRA `(.L_x_33) ;  /* 0x0000000400348947 */ /* 0x000fec0003800000 */
[----:B------:R-:W-:Y:S01]  /*1d60*/  LOP3.LUT R3, R0, 0x7ffffff0, RZ, 0xc0, !PT ;  /* 0x7ffffff000037812 */ /* 0x000fe200078ec0ff */
[----:B------:R-:W-:Y:S01]  /*1d70*/  BSSY.RECONVERGENT B0, `(.L_x_33) ;  /* 0x000004b000007945 */ /* 0x000fe20003800200 */
[----:B--2---:R-:W-:-:S03]  /*1d80*/  IADD3 R8, PT, PT, R1, 0x1b0, RZ ;  /* 0x000001b001087810 */ /* 0x004fc60007ffe0ff */
[----:B------:R-:W-:-:S07]  /*1d90*/  IMAD.MOV R9, RZ, RZ, -R3 ;  /* 0x000000ffff097224 */ /* 0x000fce00078e0a03 */
.L_x_34:
[----:B-1-3--:R-:W2:Y:S02]  /*1da0*/  LDL.128 R4, [R8+-0x20] ;  /* 0xffffe00008047983 */ /* 0x00aea40000100c00 */
[----:B--2---:R-:W-:-:S05]  /*1db0*/  LEA R4, R4, R1, 0x2 ;  /* 0x0000000104047211 */ /* 0x004fca00078e10ff */
[----:B------:R-:W2:Y:S02]  /*1dc0*/  LDL R10, [R4] ;  /* 0x00000000040a7983 */ /* 0x000ea40000100800 */
[----:B--2---:R-:W-:Y:S01]  /*1dd0*/  VIADD R11, R10, 0x1 ;  /* 0x000000010a0b7836 */ /* 0x004fe20000000000 */
[----:B------:R-:W-:-:S04]  /*1de0*/  LEA R10, R5, R1, 0x2 ;  /* 0x00000001050a7211 */ /* 0x000fc800078e10ff */
[----:B------:R0:W-:Y:S04]  /*1df0*/  STL [R4], R11 ;  /* 0x0000000b04007387 */ /* 0x0001e80000100800 */
[----:B------:R-:W2:Y:S01]  /*1e00*/  LDL R5, [R10] ;  /* 0x000000000a057983 */ /* 0x000ea20000100800 */
[----:B------:R-:W-:Y:S01]  /*1e10*/  LEA R16, R6, R1, 0x2 ;  /* 0x0000000106107211 */ /* 0x000fe200078e10ff */
[----:B--2---:R-:W-:-:S05]  /*1e20*/  VIADD R15, R5, 0x1 ;  /* 0x00000001050f7836 */ /* 0x004fca0000000000 */
[----:B------:R1:W-:Y:S04]  /*1e30*/  STL [R10], R15 ;  /* 0x0000000f0a007387 */ /* 0x0003e80000100800 */
[----:B------:R-:W2:Y:S01]  /*1e40*/  LDL R5, [R16] ;  /* 0x0000000010057983 */ /* 0x000ea20000100800 */
[----:B------:R-:W-:Y:S01]  /*1e50*/  LEA R18, R7, R1, 0x2 ;  /* 0x0000000107127211 */ /* 0x000fe200078e10ff */
[----:B--2---:R-:W-:-:S05]  /*1e60*/  VIADD R17, R5, 0x1 ;  /* 0x0000000105117836 */ /* 0x004fca0000000000 */
[----:B------:R2:W-:Y:S04]  /*1e70*/  STL [R16], R17 ;  /* 0x0000001110007387 */ /* 0x0005e80000100800 */
[----:B------:R-:W3:Y:S02]  /*1e80*/  LDL R5, [R18] ;  /* 0x0000000012057983 */ /* 0x000ee40000100800 */
[----:B---3--:R-:W-:-:S05]  /*1e90*/  VIADD R19, R5, 0x1 ;  /* 0x0000000105137836 */ /* 0x008fca0000000000 */
[----:B------:R3:W-:Y:S04]  /*1ea0*/  STL [R18], R19 ;  /* 0x0000001312007387 */ /* 0x0007e80000100800 */
[----:B0-----:R-:W5:Y:S02]  /*1eb0*/  LDL.128 R4, [R8+-0x10] ;  /* 0xfffff00008047983 */ /* 0x001f640000100c00 */
[----:B-----5:R-:W-:-:S05]  /*1ec0*/  LEA R4, R4, R1, 0x2 ;  /* 0x0000000104047211 */ /* 0x020fca00078e10ff */
[----:B------:R-:W5:Y:S01]  /*1ed0*/  LDL R11, [R4] ;  /* 0x00000000040b7983 */ /* 0x000f620000100800 */
[----:B-1----:R-:W-:Y:S01]  /*1ee0*/  LEA R10, R5, R1, 0x2 ;  /* 0x00000001050a7211 */ /* 0x002fe200078e10ff */
[----:B-----5:R-:W-:-:S05]  /*1ef0*/  VIADD R11, R11, 0x1 ;  /* 0x000000010b0b7836 */ /* 0x020fca0000000000 */
[----:B------:R0:W-:Y:S04]  /*1f00*/  STL [R4], R11 ;  /* 0x0000000b04007387 */ /* 0x0001e80000100800 */
[----:B------:R-:W5:Y:S01]  /*1f10*/  LDL R5, [R10] ;  /* 0x000000000a057983 */ /* 0x000f620000100800 */
[----:B--2---:R-:W-:Y:S01]  /*1f20*/  LEA R16, R6, R1, 0x2 ;  /* 0x0000000106107211 */ /* 0x004fe200078e10ff */
[----:B-----5:R-:W-:-:S05]  /*1f30*/  VIADD R15, R5, 0x1 ;  /* 0x00000001050f7836 */ /* 0x020fca0000000000 */
[----:B------:R1:W-:Y:S04]  /*1f40*/  STL [R10], R15 ;  /* 0x0000000f0a007387 */ /* 0x0003e80000100800 */
[----:B------:R-:W2:Y:S01]  /*1f50*/  LDL R5, [R16] ;  /* 0x0000000010057983 */ /* 0x000ea20000100800 */
[----:B---3--:R-:W-:Y:S01]  /*1f60*/  LEA R18, R7, R1, 0x2 ;  /* 0x0000000107127211 */ /* 0x008fe200078e10ff */
[----:B--2---:R-:W-:-:S05]  /*1f70*/  VIADD R17, R5, 0x1 ;  /* 0x0000000105117836 */ /* 0x004fca0000000000 */
[----:B------:R2:W-:Y:S04]  /*1f80*/  STL [R16], R17 ;  /* 0x0000001110007387 */ /* 0x0005e80000100800 */
[----:B------:R-:W3:Y:S02]  /*1f90*/  LDL R5, [R18] ;  /* 0x0000000012057983 */ /* 0x000ee40000100800 */
[----:B---3--:R-:W-:-:S05]  /*1fa0*/  VIADD R19, R5, 0x1 ;  /* 0x0000000105137836 */ /* 0x008fca0000000000 */
[----:B------:R3:W-:Y:S04]  /*1fb0*/  STL [R18], R19 ;  /* 0x0000001312007387 */ /* 0x0007e80000100800 */
[----:B0-----:R-:W5:Y:S02]  /*1fc0*/  LDL.128 R4, [R8] ;  /* 0x0000000008047983 */ /* 0x001f640000100c00 */
        /* <DEDUP_REMOVED lines=16> */
[----:B0-----:R-:W5:Y:S02]  /*20d0*/  LDL.128 R4, [R8+0x10] ;  /* 0x0000100008047983 */ /* 0x001f640000100c00 */
[----:B-----5:R-:W-:-:S05]  /*20e0*/  LEA R4, R4, R1, 0x2 ;  /* 0x0000000104047211 */ /* 0x020fca00078e10ff */
[----:B------:R-:W5:Y:S01]  /*20f0*/  LDL R11, [R4] ;  /* 0x00000000040b7983 */ /* 0x000f620000100800 */
[----:B------:R-:W-:Y:S01]  /*2100*/  LEA R5, R5, R1, 0x2 ;  /* 0x0000000105057211 */ /* 0x000fe200078e10ff */
[----:B-----5:R-:W-:-:S05]  /*2110*/  VIADD R11, R11, 0x1 ;  /* 0x000000010b0b7836 */ /* 0x020fca0000000000 */
[----:B------:R3:W-:Y:S04]  /*2120*/  STL [R4], R11 ;  /* 0x0000000b04007387 */ /* 0x0007e80000100800 */
[----:B-1----:R-:W5:Y:S01]  /*2130*/  LDL R10, [R5] ;  /* 0x00000000050a7983 */ /* 0x002f620000100800 */
[----:B------:R-:W-:Y:S01]  /*2140*/  LEA R6, R6, R1, 0x2 ;  /* 0x0000000106067211 */ /* 0x000fe200078e10ff */
[----:B-----5:R-:W-:-:S05]  /*2150*/  VIADD R10, R10, 0x1 ;  /* 0x000000010a0a7836 */ /* 0x020fca0000000000 */
[----:B------:R3:W-:Y:S04]  /*2160*/  STL [R5], R10 ;  /* 0x0000000a05007387 */ /* 0x0007e80000100800 */
[----:B------:R-:W5:Y:S01]  /*2170*/  LDL R15, [R6] ;  /* 0x00000000060f7983 */ /* 0x000f620000100800 */
[----:B------:R-:W-:Y:S01]  /*2180*/  LEA R7, R7, R1, 0x2 ;  /* 0x0000000107077211 */ /* 0x000fe200078e10ff */
[----:B-----5:R-:W-:-:S05]  /*2190*/  VIADD R15, R15, 0x1 ;  /* 0x000000010f0f7836 */ /* 0x020fca0000000000 */
[----:B------:R3:W-:Y:S04]  /*21a0*/  STL [R6], R15 ;  /* 0x0000000f06007387 */ /* 0x0007e80000100800 */
[----:B--2---:R-:W2:Y:S01]  /*21b0*/  LDL R16, [R7] ;  /* 0x0000000007107983 */ /* 0x004ea20000100800 */
[----:B------:R-:W-:Y:S01]  /*21c0*/  IADD3 R9, PT, PT, R9, 0x10, RZ ;  /* 0x0000001009097810 */ /* 0x000fe20007ffe0ff */
[----:B------:R-:W-:-:S03]  /*21d0*/  VIADD R8, R8, 0x40 ;  /* 0x0000004008087836 */ /* 0x000fc60000000000 */
[----:B------:R-:W-:Y:S01]  /*21e0*/  ISETP.NE.AND P0, PT, R9, RZ, PT ;  /* 0x000000ff0900720c */ /* 0x000fe20003f05270 */
[----:B--2---:R-:W-:-:S05]  /*21f0*/  VIADD R16, R16, 0x1 ;  /* 0x0000000110107836 */ /* 0x004fca0000000000 */
[----:B------:R3:W-:Y:S07]  /*2200*/  STL [R7], R16 ;  /* 0x0000001007007387 */ /* 0x0007ee0000100800 */
[----:B------:R-:W-:Y:S05]  /*2210*/  @P0 BRA `(.L_x_34) ;  /* 0xfffffff800e00947 */ /* 0x000fea000383ffff */
[----:B------:R-:W-:Y:S05]  /*2220*/  BSYNC.RECONVERGENT B0 ;  /* 0x0000000000007941 */ /* 0x000fea0003800200 */
.L_x_33:
[----:B------:R-:W-:Y:S04]  /*2230*/  BSSY.RECONVERGENT B0, `(.L_x_32) ;  /* 0x0000057000007945 */ /* 0x000fe80003800200 */
[----:B------:R-:W-:Y:S05]  /*2240*/  @!P1 BRA `(.L_x_35) ;  /* 0x0000000400549947 */ /* 0x000fea0003800000 */
[----:B------:R-:W-:Y:S02]  /*2250*/  ISETP.GE.U32.AND P0, PT, R14, 0x8, PT ;  /* 0x000000080e00780c */ /* 0x000fe40003f06070 */
[----:B---3--:R-:W-:-:S04]  /*2260*/  LOP3.LUT R11, R0, 0x7, RZ, 0xc0, !PT ;  /* 0x00000007000b7812 */ /* 0x008fc800078ec0ff */
[----:B------:R-:W-:-:S07]  /*2270*/  ISETP.NE.AND P1, PT, R11, RZ, PT ;  /* 0x000000ff0b00720c */ /* 0x000fce0003f25270 */
[----:B------:R-:W-:Y:S06]  /*2280*/  @!P0 BRA `(.L_x_36) ;  /* 0x0000000000a88947 */ /* 0x000fec0003800000 */
[----:B-12---:R-:W-:-:S05]  /*2290*/  LEA R4, R3, R2, 0x2 ;  /* 0x0000000203047211 */ /* 0x006fca00078e10ff */
[----:B------:R-:W2:Y:S02]  /*22a0*/  LDL R6, [R4] ;  /* 0x0000000004067983 */ /* 0x000ea40000100800 */
[----:B--2---:R-:W-:-:S05]  /*22b0*/  IMAD R6, R6, 0x4, R1 ;  /* 0x0000000406067824 */ /* 0x004fca00078e0201 */
[----:B------:R-:W2:Y:S02]  /*22c0*/  LDL R5, [R6] ;  /* 0x0000000006057983 */ /* 0x000ea40000100800 */
[----:B--2---:R-:W-:-:S05]  /*22d0*/  IADD3 R5, PT, PT, R5, 0x1, RZ ;  /* 0x0000000105057810 */ /* 0x004fca0007ffe0ff */
[----:B------:R0:W-:Y:S04]  /*22e0*/  STL [R6], R5 ;  /* 0x0000000506007387 */ /* 0x0001e80000100800 */
[----:B------:R-:W2:Y:S02]  /*22f0*/  LDL R8, [R4+0x4] ;  /* 0x0000040004087983 */ /* 0x000ea40000100800 */
        /* <DEDUP_REMOVED lines=9> */
[----:B0-----:R-:W3:Y:S02]  /*2390*/  LDL R6, [R4+0xc] ;  /* 0x00000c0004067983 */ /* 0x001ee40000100800 */
[----:B---3--:R-:W-:-:S05]  /*23a0*/  IMAD R6, R6, 0x4, R1 ;  /* 0x0000000406067824 */ /* 0x008fca00078e0201 */
[----:B------:R-:W3:Y:S02]  /*23b0*/  LDL R5, [R6] ;  /* 0x0000000006057983 */ /* 0x000ee40000100800 */
[----:B---3--:R-:W-:-:S05]  /*23c0*/  IADD3 R5, PT, PT, R5, 0x1, RZ ;  /* 0x0000000105057810 */ /* 0x008fca0007ffe0ff */
[----:B------:R0:W-:Y:S04]  /*23d0*/  STL [R6], R5 ;  /* 0x0000000506007387 */ /* 0x0001e80000100800 */
[----:B-1----:R-:W3:Y:S02]  /*23e0*/  LDL R8, [R4+0x10] ;  /* 0x0000100004087983 */ /* 0x002ee40000100800 */
[----:B---3--:R-:W-:-:S05]  /*23f0*/  IMAD R8, R8, 0x4, R1 ;  /* 0x0000000408087824 */ /* 0x008fca00078e0201 */
[----:B------:R-:W3:Y:S02]  /*2400*/  LDL R7, [R8] ;  /* 0x0000000008077983 */ /* 0x000ee40000100800 */
[----:B---3--:R-:W-:-:S05]  /*2410*/  IADD3 R7, PT, PT, R7, 0x1, RZ ;  /* 0x0000000107077810 */ /* 0x008fca0007ffe0ff */
[----:B------:R1:W-:Y:S04]  /*2420*/  STL [R8], R7 ;  /* 0x0000000708007387 */ /* 0x0003e80000100800 */
[----:B--2---:R-:W2:Y:S02]  /*2430*/  LDL R10, [R4+0x14] ;  /* 0x00001400040a7983 */ /* 0x004ea40000100800 */
[----:B--2---:R-:W-:-:S05]  /*2440*/  IMAD R10, R10, 0x4, R1 ;  /* 0x000000040a0a7824 */ /* 0x004fca00078e0201 */
[----:B------:R-:W2:Y:S02]  /*2450*/  LDL R9, [R10] ;  /* 0x000000000a097983 */ /* 0x000ea40000100800 */
[----:B--2---:R-:W-:-:S05]  /*2460*/  IADD3 R9, PT, PT, R9, 0x1, RZ ;  /* 0x0000000109097810 */ /* 0x004fca0007ffe0ff */
[----:B------:R3:W-:Y:S04]  /*2470*/  STL [R10], R9 ;  /* 0x000000090a007387 */ /* 0x0007e80000100800 */
[----:B0-----:R-:W2:Y:S02]  /*2480*/  LDL R6, [R4+0x18] ;  /* 0x0000180004067983 */ /* 0x001ea40000100800 */
[----:B--2---:R-:W-:-:S05]  /*2490*/  IMAD R6, R6, 0x4, R1 ;  /* 0x0000000406067824 */ /* 0x004fca00078e0201 */
[----:B------:R-:W2:Y:S02]  /*24a0*/  LDL R5, [R6] ;  /* 0x0000000006057983 */ /* 0x000ea40000100800 */
[----:B--2---:R-:W-:-:S05]  /*24b0*/  IADD3 R5, PT, PT, R5, 0x1, RZ ;  /* 0x0000000105057810 */ /* 0x004fca0007ffe0ff */
[----:B------:R3:W-:Y:S04]  /*24c0*/  STL [R6], R5 ;  /* 0x0000000506007387 */ /* 0x0007e80000100800 */
[----:B-1----:R-:W2:Y:S02]  /*24d0*/  LDL R8, [R4+0x1c] ;  /* 0x00001c0004087983 */ /* 0x002ea40000100800 */
[----:B--2---:R-:W-:-:S05]  /*24e0*/  IMAD R8, R8, 0x4, R1 ;  /* 0x0000000408087824 */ /* 0x004fca00078e0201 */
[----:B------:R-:W2:Y:S01]  /*24f0*/  LDL R7, [R8] ;  /* 0x0000000008077983 */ /* 0x000ea20000100800 */
[----:B------:R-:W-:Y:S01]  /*2500*/  VIADD R3, R3, 0x8 ;  /* 0x0000000803037836 */ /* 0x000fe20000000000 */
[----:B--2---:R-:W-:-:S05]  /*2510*/  IADD3 R7, PT, PT, R7, 0x1, RZ ;  /* 0x0000000107077810 */ /* 0x004fca0007ffe0ff */
[----:B------:R3:W-:Y:S02]  /*2520*/  STL [R8], R7 ;  /* 0x0000000708007387 */ /* 0x0007e40000100800 */
.L_x_36:
[----:B------:R-:W-:Y:S05]  /*2530*/  @!P1 BRA `(.L_x_35) ;  /* 0x0000000000989947 */ /* 0x000fea0003800000 */
[----:B------:R-:W-:Y:S02]  /*2540*/  ISETP.GE.U32.AND P0, PT, R11, 0x4, PT ;  /* 0x000000040b00780c */ /* 0x000fe40003f06070 */
[----:B--23--:R-:W-:-:S04]  /*2550*/  LOP3.LUT R10, R0, 0x3, RZ, 0xc0, !PT ;  /* 0x00000003000a7812 */ /* 0x00cfc800078ec0ff */
[----:B------:R-:W-:-:S07]  /*2560*/  ISETP.NE.AND P1, PT, R10, RZ, PT ;  /* 0x000000ff0a00720c */ /* 0x000fce0003f25270 */
[----:B------:R-:W-:Y:S06]  /*2570*/  @!P0 BRA `(.L_x_37) ;  /* 0x0000000000588947 */ /* 0x000fec0003800000 */
[----:B------:R-:W-:-:S05]  /*2580*/  LEA R11, R3, R2, 0x2 ;  /* 0x00000002030b7211 */ /* 0x000fca00078e10ff */
[----:B------:R-:W2:Y:S02]  /*2590*/  LDL R0, [R11] ;  /* 0x000000000b007983 */ /* 0x000ea40000100800 */
[----:B--2---:R-:W-:-:S05]  /*25a0*/  IMAD R0, R0, 0x4, R1 ;  /* 0x0000000400007824 */ /* 0x004fca00078e0201 */
[----:B-1----:R-:W2:Y:S02]  /*25b0*/  LDL R4, [R0] ;  /* 0x0000000000047983 */ /* 0x002ea40000100800 */
[----:B--2---:R-:W-:-:S05]  /*25c0*/  IADD3 R5, PT, PT, R4, 0x1, RZ ;  /* 0x0000000104057810 */ /* 0x004fca0007ffe0ff */
[----:B------:R0:W-:Y:S04]  /*25d0*/  STL [R0], R5 ;  /* 0x0000000500007387 */ /* 0x0001e80000100800 */
[----:B------:R-:W2:Y:S02]  /*25e0*/  LDL R4, [R11+0x4] ;  /* 0x000004000b047983 */ /* 0x000ea40000100800 */
[----:B--2---:R-:W-:-:S05]  /*25f0*/  IMAD R4, R4, 0x4, R1 ;  /* 0x0000000404047824 */ /* 0x004fca00078e0201 */
[----:B------:R-:W2:Y:S02]  /*2600*/  LDL R6, [R4] ;  /* 0x0000000004067983 */ /* 0x000ea40000100800 */
[----:B--2---:R-:W-:-:S05]  /*2610*/  IADD3 R7, PT, PT, R6, 0x1, RZ ;  /* 0x0000000106077810 */ /* 0x004fca0007ffe0ff */
[----:B------:R2:W-:Y:S04]  /*2620*/  STL [R4], R7 ;  /* 0x0000000704007387 */ /* 0x0005e80000100800 */
[----:B------:R-:W3:Y:S02]  /*2630*/  LDL R6, [R11+0x8] ;  /* 0x000008000b067983 */ /* 0x000ee40000100800 */
[----:B---3--:R-:W-:-:S05]  /*2640*/  IMAD R6, R6, 0x4, R1 ;  /* 0x0000000406067824 */ /* 0x008fca00078e0201 */
[----:B------:R-:W3:Y:S02]  /*2650*/  LDL R8, [R6] ;  /* 0x0000000006087983 */ /* 0x000ee40000100800 */
[----:B---3--:R-:W-:-:S05]  /*2660*/  IADD3 R9, PT, PT, R8, 0x1, RZ ;  /* 0x0000000108097810 */ /* 0x008fca0007ffe0ff */
[----:B------:R2:W-:Y:S04]  /*2670*/  STL [R6], R9 ;  /* 0x0000000906007387 */ /* 0x0005e80000100800 */
[----:B0-----:R-:W3:Y:S02]  /*2680*/  LDL R0, [R11+0xc] ;  /* 0x00000c000b007983 */ /* 0x001ee40000100800 */
[----:B---3--:R-:W-:-:S05]  /*2690*/  IMAD R0, R0, 0x4, R1 ;  /* 0x0000000400007824 */ /* 0x008fca00078e0201 */
[----:B------:R-:W3:Y:S01]  /*26a0*/  LDL R5, [R0] ;  /* 0x0000000000057983 */ /* 0x000ee20000100800 */
[----:B------:R-:W-:Y:S01]  /*26b0*/  VIADD R3, R3, 0x4 ;  /* 0x0000000403037836 */ /* 0x000fe20000000000 */
[----:B---3--:R-:W-:-:S05]  /*26c0*/  IADD3 R5, PT, PT, R5, 0x1, RZ ;  /* 0x0000000105057810 */ /* 0x008fca0007ffe0ff */
[----:B------:R2:W-:Y:S02]  /*26d0*/  STL [R0], R5 ;  /* 0x0000000500007387 */ /* 0x0005e40000100800 */
.L_x_37:
[----:B------:R-:W-:Y:S05]  /*26e0*/  @!P1 BRA `(.L_x_35) ;  /* 0x00000000002c9947 */ /* 0x000fea0003800000 */
[----:B-12---:R-:W-:Y:S01]  /*26f0*/  IMAD R5, R3, 0x4, R2 ;  /* 0x0000000403057824 */ /* 0x006fe200078e0202 */
[----:B------:R-:W-:-:S07]  /*2700*/  IADD3 R0, PT, PT, -R10, RZ, RZ ;  /* 0x000000ff0a007210 */ /* 0x000fce0007ffe1ff */
.L_x_38:
[----:B0-----:R-:W2:Y:S02]  /*2710*/  LDL R4, [R5] ;  /* 0x0000000005047983 */ /* 0x001ea40000100800 */
[----:B--2---:R-:W-:-:S05]  /*2720*/  IMAD R4, R4, 0x4, R1 ;  /* 0x0000000404047824 */ /* 0x004fca00078e0201 */
[----:B------:R-:W2:Y:S01]  /*2730*/  LDL R3, [R4] ;  /* 0x0000000004037983 */ /* 0x000ea20000100800 */
[----:B------:R-:W-:Y:S01]  /*2740*/  VIADD R0, R0, 0x1 ;  /* 0x0000000100007836 */ /* 0x000fe20000000000 */
[----:B------:R-:W-:-:S04]  /*2750*/  IADD3 R5, PT, PT, R5, 0x4, RZ ;  /* 0x0000000405057810 */ /* 0x000fc80007ffe0ff */
[----:B------:R-:W-:Y:S02]  /*2760*/  ISETP.NE.AND P0, PT, R0, RZ, PT ;  /* 0x000000ff0000720c */ /* 0x000fe40003f05270 */
[----:B--2---:R-:W-:-:S05]  /*2770*/  IADD3 R3, PT, PT, R3, 0x1, RZ ;  /* 0x0000000103037810 */ /* 0x004fca0007ffe0ff */
[----:B------:R0:W-:Y:S06]  /*2780*/  STL [R4], R3 ;  /* 0x0000000304007387 */ /* 0x0001ec0000100800 */
[----:B------:R-:W-:Y:S05]  /*2790*/  @P0 BRA `(.L_x_38) ;  /* 0xfffffffc00dc0947 */ /* 0x000fea000383ffff */
.L_x_35:
[----:B------:R-:W-:Y:S05]  /*27a0*/  BSYNC.RECONVERGENT B0 ;  /* 0x0000000000007941 */ /* 0x000fea0003800200 */
.L_x_32:
[----:B------:R-:W5:Y:S01]  /*27b0*/  LDCU UR4, c[0x0][0x39c] ;  /* 0x00007380ff0477ac */ /* 0x000f620008000800 */
[----:B0-----:R-:W-:Y:S01]  /*27c0*/  IMAD.MOV.U32 R3, RZ, RZ, RZ ;  /* 0x000000ffff037224 */ /* 0x001fe200078e00ff */
[----:B-----5:R-:W-:-:S09]  /*27d0*/  UISETP.GE.AND UP0, UPT, UR4, 0x2, UPT ;  /* 0x000000020400788c */ /* 0x020fd2000bf06270 */
[----:B------:R-:W-:Y:S05]  /*27e0*/  BRA.U !UP0, `(.L_x_39) ;  /* 0x0000000108a07547 */ /* 0x000fea000b800000 */
[----:B-123--:R0:W5:Y:S01]  /*27f0*/  LDL R4, [R1] ;  /* 0x0000000001047983 */ /* 0x00e1620000100800 */
[----:B------:R-:W-:Y:S01]  /*2800*/  BSSY.RECONVERGENT B0, `(.L_x_39) ;  /* 0x0000026000007945 */ /* 0x000fe20003800200 */
[----:B------:R-:W-:Y:S01]  /*2810*/  MOV R0, 0x1 ;  /* 0x0000000100007802 */ /* 0x000fe20000000f00 */
[----:B------:R-:W-:-:S07]  /*2820*/  IMAD.MOV.U32 R3, RZ, RZ, RZ ;  /* 0x000000ffff037224 */ /* 0x000fce00078e00ff */
.L_x_43:
[----:B------:R-:W-:-:S06]  /*2830*/  LEA R5, R0, R1, 0x2 ;  /* 0x0000000100057211 */ /* 0x000fcc00078e10ff */
[----:B------:R-:W2:Y:S01]  /*2840*/  LDL R5, [R5] ;  /* 0x0000000005057983 */ /* 0x000ea20000100800 */
[----:B------:R-:W-:Y:S01]  /*2850*/  BSSY.RECONVERGENT B1, `(.L_x_40) ;  /* 0x000001c000017945 */ /* 0x000fe20003800200 */
[----:B------:R-:W-:Y:S01]  /*2860*/  IMAD.MOV.U32 R7, RZ, RZ, R3 ;  /* 0x000000ffff077224 */ /* 0x000fe200078e0003 */
[-C--:B-----5:R-:W-:Y:S01]  /*2870*/  MOV R9, R4.reuse ;  /* 0x0000000400097202 */ /* 0x0a0fe20000000f00 */
[----:B------:R-:W-:Y:S01]  /*2880*/  IMAD.MOV.U32 R3, RZ, RZ, R0 ;  /* 0x000000ffff037224 */ /* 0x000fe200078e0000 */
[----:B--2---:R-:W-:Y:S02]  /*2890*/  ISETP.GT.AND P0, PT, R5, R4, PT ;  /* 0x000000040500720c */ /* 0x004fe40003f04270 */
[----:B------:R-:W-:-:S11]  /*28a0*/  MOV R4, R5 ;  /* 0x0000000500047202 */ /* 0x000fd60000000f00 */
[----:B------:R-:W-:Y:S05]  /*28b0*/  @P0 BRA `(.L_x_41) ;  /* 0x0000000000540947 */ /* 0x000fea0003800000 */
[----:B------:R-:W1:Y:S01]  /*28c0*/  LDC R3, c[0x0][0x398] ;  /* 0x0000e600ff037b82 */ /* 0x000e620000000800 */
[----:B------:R-:W-:-:S04]  /*28d0*/  ISETP.NE.AND P0, PT, R9, R4, PT ;  /* 0x000000040900720c */ /* 0x000fc80003f05270 */
[----:B------:R-:W-:Y:S02]  /*28e0*/  ISETP.EQ.OR P0, PT, R4, RZ, P0 ;  /* 0x000000ff0400720c */ /* 0x000fe40000702670 */
[----:B------:R-:W-:Y:S02]  /*28f0*/  MOV R4, R9 ;  /* 0x0000000900047202 */ /* 0x000fe40000000f00 */
[----:B-1----:R-:W-:Y:S01]  /*2900*/  ISETP.LT.OR P0, PT, R3, 0x1, P0 ;  /* 0x000000010300780c */ /* 0x002fe20000701670 */
[----:B------:R-:W-:-:S12]  /*2910*/  IMAD.MOV.U32 R3, RZ, RZ, R7 ;  /* 0x000000ffff037224 */ /* 0x000fd800078e0007 */
[----:B------:R-:W-:Y:S05]  /*2920*/  @P0 BRA `(.L_x_41) ;  /* 0x0000000000380947 */ /* 0x000fea0003800000 */
[----:B------:R-:W-:-:S07]  /*2930*/  IMAD.MOV.U32 R5, RZ, RZ, RZ ;  /* 0x000000ffff057224 */ /* 0x000fce00078e00ff */
.L_x_42:
[----:B------:R-:W-:-:S06]  /*2940*/  LEA R6, R5, R2, 0x2 ;  /* 0x0000000205067211 */ /* 0x000fcc00078e10ff */
[----:B------:R-:W2:Y:S01]  /*2950*/  LDL R6, [R6] ;  /* 0x0000000006067983 */ /* 0x000ea20000100800 */
[----:B------:R-:W-:Y:S01]  /*2960*/  IMAD.MOV.U32 R3, RZ, RZ, R0 ;  /* 0x000000ffff037224 */ /* 0x000fe200078e0000 */
[----:B------:R-:W-:Y:S02]  /*2970*/  MOV R4, R9 ;  /* 0x0000000900047202 */ /* 0x000fe40000000f00 */
[----:B--2---:R-:W-:-:S13]  /*2980*/  ISETP.NE.AND P0, PT, R6, R0, PT ;  /* 0x000000000600720c */ /* 0x004fda0003f05270 */
[----:B------:R-:W-:Y:S05]  /*2990*/  @!P0 BRA `(.L_x_41) ;  /* 0x00000000001c8947 */ /* 0x000fea0003800000 */
[----:B------:R-:W1:Y:S01]  /*29a0*/  LDCU UR4, c[0x0][0x398] ;  /* 0x00007300ff0477ac */ /* 0x000e620008000800 */
[----:B------:R-:W-:Y:S01]  /*29b0*/  VIADD R5, R5, 0x1 ;  /* 0x0000000105057836 */ /* 0x000fe20000000000 */
[-C--:B------:R-:W-:Y:S01]  /*29c0*/  ISETP.NE.AND P1, PT, R6, R7.reuse, PT ;  /* 0x000000070600720c */ /* 0x080fe20003f25270 */
[----:B------:R-:W-:Y:S01]  /*29d0*/  IMAD.MOV.U32 R4, RZ, RZ, R9 ;  /* 0x000000ffff047224 */ /* 0x000fe200078e0009 */
[----:B------:R-:W-:Y:S02]  /*29e0*/  MOV R3, R7 ;  /* 0x0000000700037202 */ /* 0x000fe40000000f00 */
[----:B-1----:R-:W-:-:S13]  /*29f0*/  ISETP.GE.AND P0, PT, R5, UR4, PT ;  /* 0x0000000405007c0c */ /* 0x002fda000bf06270 */
[----:B------:R-:W-:Y:S05]  /*2a00*/  @!P0 BRA P1, `(.L_x_42) ;  /* 0xfffffffc00cc8947 */ /* 0x000fea000083ffff */
.L_x_41:
[----:B------:R-:W-:Y:S05]  /*2a10*/  BSYNC.RECONVERGENT B1 ;  /* 0x0000000000017941 */ /* 0x000fea0003800200 */
.L_x_40:
[----:B------:R-:W1:Y:S01]  /*2a20*/  LDCU UR4, c[0x0][0x39c] ;  /* 0x00007380ff0477ac */ /* 0x000e620008000800 */
[----:B------:R-:W-:-:S04]  /*2a30*/  IADD3 R0, PT, PT, R0, 0x1, RZ ;  /* 0x0000000100007810 */ /* 0x000fc80007ffe0ff */
[----:B-1----:R-:W-:-:S13]  /*2a40*/  ISETP.NE.AND P0, PT, R0, UR4, PT ;  /* 0x0000000400007c0c */ /* 0x002fda000bf05270 */
[----:B------:R-:W-:Y:S05]  /*2a50*/  @P0 BRA `(.L_x_43) ;  /* 0xfffffffc00740947 */ /* 0x000fea000383ffff */
[----:B------:R-:W-:Y:S05]  /*2a60*/  BSYNC.RECONVERGENT B0 ;  /* 0x0000000000007941 */ /* 0x000fea0003800200 */
.L_x_39:
[----:B------:R-:W-:Y:S01]  /*2a70*/  STG.E desc[UR8][R12.64], R3 ;  /* 0x000000030c007986 */ /* 0x000fe2000c101908 */
[----:B------:R-:W-:Y:S05]  /*2a80*/  EXIT ;  /* 0x000000000000794d */ /* 0x000fea0003800000 */
.L_x_44:
[----:B------:R-:W-:-:S00]  /*2a90*/  BRA `(.L_x_44) ;  /* 0xfffffffc00fc7947 */ /* 0x000fc0000383ffff */
[----:B------:R-:W-:-:S00]  /*2aa0*/  NOP ;  /* 0x0000000000007918 */ /* 0x000fc00000000000 */
        /* <DEDUP_REMOVED lines=13> */
.L_x_100:


//--------------------- .text._Z3knnPfP6float2iiiiPii --------------------------
	.section	.text._Z3knnPfP6float2iiiiPii,"ax",@progbits
	.align	128
        .global         _Z3knnPfP6float2iiiiPii
        .type           _Z3knnPfP6float2iiiiPii,@function
        .size           _Z3knnPfP6float2iiiiPii,(.L_x_101 - _Z3knnPfP6float2iiiiPii)
        .other          _Z3knnPfP6float2iiiiPii,@"STO_CUDA_ENTRY STV_DEFAULT"
_Z3knnPfP6float2iiiiPii:
.text._Z3knnPfP6float2iiiiPii:
[----:B------:R-:W0:Y:S01]  /*0000*/  LDC R1, c[0x0][0x37c] ;  /* 0x0000df00ff017b82 */ /* 0x000e220000000800 */
[----:B------:R-:W1:Y:S01]  /*0010*/  S2R R29, SR_TID.X ;  /* 0x00000000001d7919 */ /* 0x000e620000002100 */
[----:B------:R-:W2:Y:S06]  /*0020*/  LDCU UR5, c[0x0][0x2fc] ;  /* 0x00005f80ff0577ac */ /* 0x000eac0008000800 */
[----:B------:R-:W1:Y:S01]  /*0030*/  S2UR UR6, SR_CTAID.X ;  /* 0x00000000000679c3 */ /* 0x000e620000002500 */
[----:B0-----:R-:W-:Y:S01]  /*0040*/  IADD3 R1, PT, PT, R1, -0x380, RZ ;  /* 0xfffffc8001017810 */ /* 0x001fe20007ffe0ff */
[----:B------:R-:W0:Y:S01]  /*0050*/  LDCU.64 UR8, c[0x0][0x390] ;  /* 0x00007200ff0877ac */ /* 0x000e220008000a00 */
[----:B------:R-:W3:Y:S05]  /*0060*/  LDCU UR4, c[0x0][0x2f8] ;  /* 0x00005f00ff0477ac */ /* 0x000eea0008000800 */
[----:B------:R-:W1:Y:S01]  /*0070*/  LDC R2, c[0x0][0x360] ;  /* 0x0000d800ff027b82 */ /* 0x000e620000000800 */
[----:B---3--:R-:W-:-:S04]  /*0080*/  IADD3 R4, P1, PT, R1, UR4, RZ ;  /* 0x0000000401047c10 */ /* 0x008fc8000ff3e0ff */
[----:B--2---:R-:W-:Y:S01]  /*0090*/  IADD3.X R5, PT, PT, RZ, UR5, RZ, P1, !PT ;  /* 0x00000005ff057c10 */ /* 0x004fe20008ffe4ff */
[----:B-1----:R-:W-:-:S04]  /*00a0*/  IMAD R3, R2, UR6, R29 ;  /* 0x0000000602037c24 */ /* 0x002fc8000f8e021d */
[----:B0-----:R-:W-:-:S05]  /*00b0*/  VIADD R7, R3, UR9 ;  /* 0x0000000903077c36 */ /* 0x001fca0008000000 */
[----:B------:R-:W-:-:S13]  /*00c0*/  ISETP.GE.AND P0, PT, R7, UR8, PT ;  /* 0x0000000807007c0c */ /* 0x000fda000bf06270 */
[----:B------:R-:W-:Y:S05]  /*00d0*/  @P0 EXIT ;  /* 0x000000000000094d */ /* 0x000fea0003800000 */
[----:B------:R-:W0:Y:S01]  /*00e0*/  LDCU UR8, c[0x0][0x398] ;  /* 0x00007300ff0877ac */ /* 0x000e220008000800 */
[----:B------:R-:W1:Y:S01]  /*00f0*/  LDCU.64 UR4, c[0x0][0x380] ;  /* 0x00007000ff0477ac */ /* 0x000e620008000a00 */
[----:B------:R-:W2:Y:S01]  /*0100*/  LDCU.64 UR6, c[0x0][0x358] ;  /* 0x00006b00ff0677ac */ /* 0x000ea20008000a00 */
[----:B0-----:R-:W-:Y:S01]  /*0110*/  IMAD.U32 R28, RZ, RZ, UR8 ;  /* 0x00000008ff1c7e24 */ /* 0x001fe2000f8e00ff */
[----:B-1----:R-:W-:Y:S01]  /*0120*/  MOV R24, UR4 ;  /* 0x0000000400187c02 */ /* 0x002fe20008000f00 */
[----:B------:R-:W-:-:S03]  /*0130*/  IMAD.U32 R25, RZ, RZ, UR5 ;  /* 0x00000005ff197e24 */ /* 0x000fc6000f8e00ff */
[----:B------:R-:W-:-:S13]  /*0140*/  ISETP.GE.AND P0, PT, R28, 0x1, PT ;  /* 0x000000011c00780c */ /* 0x000fda0003f06270 */
[----:B--2---:R-:W-:Y:S05]  /*0150*/  @!P0 BRA `(.L_x_45) ;  /* 0x0000000400948947 */ /* 0x004fea0003800000 */
[C---:B------:R-:W-:Y:S01]  /*0160*/  ISETP.GE.U32.AND P1, PT, R28.reuse, 0x10, PT ;  /* 0x000000101c00780c */ /* 0x040fe20003f26070 */
[----:B------:R-:W-:Y:S01]  /*0170*/  IMAD R0, R7, R28, RZ ;  /* 0x0000001c07007224 */ /* 0x000fe200078e02ff */
[----:B------:R-:W-:Y:S01]  /*0180*/  LOP3.LUT R34, R28, 0xf, RZ, 0xc0, !PT ;  /* 0x0000000f1c227812 */ /* 0x000fe200078ec0ff */
[----:B------:R-:W-:Y:S01]  /*0190*/  IMAD.MOV.U32 R31, RZ, RZ, RZ ;  /* 0x000000ffff1f7224 */ /* 0x000fe200078e00ff */
[----:B------:R-:W-:Y:S02]  /*01a0*/  IADD3 R6, PT, PT, R1, 0x1f0, RZ ;  /* 0x000001f001067810 */ /* 0x000fe40007ffe0ff */
[----:B------:R-:W-:Y:S02]  /*01b0*/  ISETP.NE.AND P0, PT, R34, RZ, PT ;  /* 0x000000ff2200720c */ /* 0x000fe40003f05270 */
[----:B------:R-:W-:-:S05]  /*01c0*/  SHF.R.S32.HI R30, RZ, 0x1f, R0 ;  /* 0x0000001fff1e7819 */ /* 0x000fca0000011400 */
[----:B------:R-:W-:Y:S06]  /*01d0*/  @!P1 BRA `(.L_x_46) ;  /* 0x00000000007c9947 */ /* 0x000fec0003800000 */
[----:B------:R-:W-:Y:S01]  /*01e0*/  HFMA2 R33, -RZ, RZ, 0, 0 ;  /* 0x00000000ff217431 */ /* 0x000fe200000001ff */
[----:B------:R-:W-:Y:S01]  /*01f0*/  LOP3.LUT R31, R28, 0x7ffffff0, RZ, 0xc0, !PT ;  /* 0x7ffffff01c1f7812 */ /* 0x000fe200078ec0ff */
[----:B------:R-:W0:Y:S06]  /*0200*/  LDCU.64 UR4, c[0x0][0x380] ;  /* 0x00007000ff0477ac */ /* 0x000e2c0008000a00 */
.L_x_47:
[----:B-1----:R-:W-:-:S05]  /*0210*/  IADD3 R8, P1, PT, R0, R33, RZ ;  /* 0x0000002100087210 */ /* 0x002fca0007f3e0ff */
[----:B------:R-:W-:Y:S01]  /*0220*/  IMAD.X R9, RZ, RZ, R30, P1 ;  /* 0x000000ffff097224 */ /* 0x000fe200008e061e */
[----:B0-----:R-:W-:-:S04]  /*0230*/  LEA R26, P1, R8, UR4, 0x2 ;  /* 0x00000004081a7c11 */ /* 0x001fc8000f8210ff */
[----:B------:R-:W-:-:S05]  /*0240*/  LEA.HI.X R27, R8, UR5, R9, 0x2, P1 ;  /* 0x00000005081b7c11 */ /* 0x000fca00088f1409 */
[----:B------:R-:W2:Y:S04]  /*0250*/  LDG.E.CONSTANT R8, desc[UR6][R26.64] ;  /* 0x000000061a087981 */ /* 0x000ea8000c1e9900 */
[----:B------:R-:W2:Y:S04]  /*0260*/  LDG.E.CONSTANT R9, desc[UR6][R26.64+0x4] ;  /* 0x000004061a097981 */ /* 0x000ea8000c1e9900 */
[----:B------:R-:W2:Y:S04]  /*0270*/  LDG.E.CONSTANT R10, desc[UR6][R26.64+0x8] ;  /* 0x000008061a0a7981 */ /* 0x000ea8000c1e9900 */
[----:B------:R-:W2:Y:S04]  /*0280*/  LDG.E.CONSTANT R11, desc[UR6][R26.64+0xc] ;  /* 0x00000c061a0b7981 */ /* 0x000ea8000c1e9900 */
[----:B------:R-:W3:Y:S04]  /*0290*/  LDG.E.CONSTANT R12, desc[UR6][R26.64+0x10] ;  /* 0x000010061a0c7981 */ /* 0x000ee8000c1e9900 */
[----:B------:R-:W3:Y:S04]  /*02a0*/  LDG.E.CONSTANT R13, desc[UR6][R26.64+0x14] ;  /* 0x000014061a0d7981 */ /* 0x000ee8000c1e9900 */
[----:B------:R-:W3:Y:S04]  /*02b0*/  LDG.E.CONSTANT R14, desc[UR6][R26.64+0x18] ;  /* 0x000018061a0e7981 */ /* 0x000ee8000c1e9900 */
[----:B------:R-:W3:Y:S04]  /*02c0*/  LDG.E.CONSTANT R15, desc[UR6][R26.64+0x1c] ;  /* 0x00001c061a0f7981 */ /* 0x000ee8000c1e9900 */
[----:B------:R-:W4:Y:S04]  /*02d0*/  LDG.E.CONSTANT R16, desc[UR6][R26.64+0x20] ;  /* 0x000020061a107981 */ /* 0x000f28000c1e9900 */
[----:B------:R-:W4:Y:S04]  /*02e0*/  LDG.E.CONSTANT R17, desc[UR6][R26.64+0x24] ;  /* 0x000024061a117981 */ /* 0x000f28000c1e9900 */
[----:B------:R-:W4:Y:S04]  /*02f0*/  LDG.E.CONSTANT R18, desc[UR6][R26.64+0x28] ;  /* 0x000028061a127981 */ /* 0x000f28000c1e9900 */
[----:B------:R-:W4:Y:S04]  /*0300*/  LDG.E.CONSTANT R19, desc[UR6][R26.64+0x2c] ;  /* 0x00002c061a137981 */ /* 0x000f28000c1e9900 */
[----:B------:R-:W5:Y:S04]  /*0310*/  LDG.E.CONSTANT R20, desc[UR6][R26.64+0x30] ;  /* 0x000030061a147981 */ /* 0x000f68000c1e9900 */
[----:B------:R-:W5:Y:S04]  /*0320*/  LDG.E.CONSTANT R21, desc[UR6][R26.64+0x34] ;  /* 0x000034061a157981 */ /* 0x000f68000c1e9900 */
[----:B------:R-:W5:Y:S04]  /*0330*/  LDG.E.CONSTANT R22, desc[UR6][R26.64+0x38] ;  /* 0x000038061a167981 */ /* 0x000f68000c1e9900 */
[----:B------:R-:W5:Y:S01]  /*0340*/  LDG.E.CONSTANT R23, desc[UR6][R26.64+0x3c] ;  /* 0x00003c061a177981 */ /* 0x000f62000c1e9900 */
[C---:B------:R-:W-:Y:S01]  /*0350*/  LEA R32, R33.reuse, R6, 0x2 ;  /* 0x0000000621207211 */ /* 0x040fe200078e10ff */
[----:B------:R-:W-:-:S05]  /*0360*/  VIADD R33, R33, 0x10 ;  /* 0x0000001021217836 */ /* 0x000fca0000000000 */
[----:B------:R-:W-:Y:S01]  /*0370*/  ISETP.NE.AND P1, PT, R33, R31, PT ;  /* 0x0000001f2100720c */ /* 0x000fe20003f25270 */
[----:B--2---:R1:W-:Y:S04]  /*0380*/  STL.128 [R32], R8 ;  /* 0x0000000820007387 */ /* 0x0043e80000100c00 */
[----:B---3--:R1:W-:Y:S04]  /*0390*/  STL.128 [R32+0x10], R12 ;  /* 0x0000100c20007387 */ /* 0x0083e80000100c00 */
[----:B----4-:R1:W-:Y:S04]  /*03a0*/  STL.128 [R32+0x20], R16 ;  /* 0x0000201020007387 */ /* 0x0103e80000100c00 */
[----:B-----5:R1:W-:Y:S01]  /*03b0*/  STL.128 [R32+0x30], R20 ;  /* 0x0000301420007387 */ /* 0x0203e20000100c00 */
[----:B------:R-:W-:Y:S05]  /*03c0*/  @P1 BRA `(.L_x_47) ;  /* 0xfffffffc00901947 */ /* 0x000fea000383ffff */
.L_x_46:
[----:B------:R-:W-:Y:S05]  /*03d0*/  @!P0 BRA `(.L_x_45) ;  /* 0x0000000000f48947 */ /* 0x000fea0003800000 */
[----:B------:R-:W-:Y:S02]  /*03e0*/  ISETP.GE.U32.AND P1, PT, R34, 0x8, PT ;  /* 0x000000082200780c */ /* 0x000fe40003f26070 */
[----:B-1----:R-:W-:-:S04]  /*03f0*/  LOP3.LUT R13, R28, 0x7, RZ, 0xc0, !PT ;  /* 0x000000071c0d7812 */ /* 0x002fc800078ec0ff */
[----:B------:R-:W-:-:S07]  /*0400*/  ISETP.NE.AND P0, PT, R13, RZ, PT ;  /* 0x000000ff0d00720c */ /* 0x000fce0003f05270 */
[----:B------:R-:W-:Y:S06]  /*0410*/  @!P1 BRA `(.L_x_48) ;  /* 0x00000000005c9947 */ /* 0x000fec0003800000 */
[----:B------:R-:W0:Y:S01]  /*0420*/  LDCU.64 UR4, c[0x0][0x380] ;  /* 0x00007000ff0477ac */ /* 0x000e220008000a00 */
[----:B------:R-:W-:-:S04]  /*0430*/  IADD3 R9, P1, PT, R0, R31, RZ ;  /* 0x0000001f00097210 */ /* 0x000fc80007f3e0ff */
[----:B------:R-:W-:Y:S02]  /*0440*/  IADD3.X R10, PT, PT, RZ, R30, RZ, P1, !PT ;  /* 0x0000001eff0a7210 */ /* 0x000fe40000ffe4ff */
[----:B0-----:R-:W-:-:S04]  /*0450*/  LEA R8, P1, R9, UR4, 0x2 ;  /* 0x0000000409087c11 */ /* 0x001fc8000f8210ff */
[----:B------:R-:W-:-:S05]  /*0460*/  LEA.HI.X R9, R9, UR5, R10, 0x2, P1 ;  /* 0x0000000509097c11 */ /* 0x000fca00088f140a */
        /* <DEDUP_REMOVED lines=8> */
[C---:B------:R-:W-:Y:S01]  /*04f0*/  IMAD R11, R31.reuse, 0x4, R6 ;  /* 0x000000041f0b7824 */ /* 0x040fe200078e0206 */
[----:B------:R-:W-:-:S04]  /*0500*/  IADD3 R31, PT, PT, R31, 0x8, RZ ;  /* 0x000000081f1f7810 */ /* 0x000fc80007ffe0ff */
[----:B--2---:R0:W-:Y:S04]  /*0510*/  STL [R11], R10 ;  /* 0x0000000a0b007387 */ /* 0x0041e80000100800 */
[----:B---3--:R0:W-:Y:S04]  /*0520*/  STL [R11+0x4], R12 ;  /* 0x0000040c0b007387 */ /* 0x0081e80000100800 */
[----:B----4-:R0:W-:Y:S04]  /*0530*/  STL [R11+0x8], R14 ;  /* 0x0000080e0b007387 */ /* 0x0101e80000100800 */
[----:B-----5:R0:W-:Y:S04]  /*0540*/  STL [R11+0xc], R16 ;  /* 0x00000c100b007387 */ /* 0x0201e80000100800 */
[----:B------:R0:W-:Y:S04]  /*0550*/  STL [R11+0x10], R18 ;  /* 0x000010120b007387 */ /* 0x0001e80000100800 */
[----:B------:R0:W-:Y:S04]  /*0560*/  STL [R11+0x14], R20 ;  /* 0x000014140b007387 */ /* 0x0001e80000100800 */
[----:B------:R0:W-:Y:S04]  /*0570*/  STL [R11+0x18], R22 ;  /* 0x000018160b007387 */ /* 0x0001e80000100800 */
[----:B------:R0:W-:Y:S02]  /*0580*/  STL [R11+0x1c], R26 ;  /* 0x00001c1a0b007387 */ /* 0x0001e40000100800 */
.L_x_48:
[----:B------:R-:W-:Y:S05]  /*0590*/  @!P0 BRA `(.L_x_45) ;  /* 0x0000000000848947 */ /* 0x000fea0003800000 */
[----:B------:R-:W-:Y:S02]  /*05a0*/  ISETP.GE.U32.AND P1, PT, R13, 0x4, PT ;  /* 0x000000040d00780c */ /* 0x000fe40003f26070 */
[----:B------:R-:W-:-:S04]  /*05b0*/  LOP3.LUT R15, R28, 0x3, RZ, 0xc0, !PT ;  /* 0x000000031c0f7812 */ /* 0x000fc800078ec0ff */
[----:B------:R-:W-:-:S07]  /*05c0*/  ISETP.NE.AND P0, PT, R15, RZ, PT ;  /* 0x000000ff0f00720c */ /* 0x000fce0003f05270 */
[----:B------:R-:W-:Y:S06]  /*05d0*/  @!P1 BRA `(.L_x_49) ;  /* 0x00000000003c9947 */ /* 0x000fec0003800000 */
[----:B------:R-:W1:Y:S01]  /*05e0*/  LDCU.64 UR4, c[0x0][0x380] ;  /* 0x00007000ff0477ac */ /* 0x000e620008000a00 */
[----:B------:R-:W-:-:S05]  /*05f0*/  IADD3 R9, P1, PT, R0, R31, RZ ;  /* 0x0000001f00097210 */ /* 0x000fca0007f3e0ff */
[----:B0-----:R-:W-:Y:S01]  /*0600*/  IMAD.X R10, RZ, RZ, R30, P1 ;  /* 0x000000ffff0a7224 */ /* 0x001fe200008e061e */
[----:B-1----:R-:W-:-:S04]  /*0610*/  LEA R8, P1, R9, UR4, 0x2 ;  /* 0x0000000409087c11 */ /* 0x002fc8000f8210ff */
[----:B------:R-:W-:-:S05]  /*0620*/  LEA.HI.X R9, R9, UR5, R10, 0x2, P1 ;  /* 0x0000000509097c11 */ /* 0x000fca00088f140a */
[----:B------:R-:W2:Y:S04]  /*0630*/  LDG.E.CONSTANT R10, desc[UR6][R8.64] ;  /* 0x00000006080a7981 */ /* 0x000ea8000c1e9900 */
[----:B------:R-:W3:Y:S04]  /*0640*/  LDG.E.CONSTANT R12, desc[UR6][R8.64+0x4] ;  /* 0x00000406080c7981 */ /* 0x000ee8000c1e9900 */
[----:B------:R-:W4:Y:S04]  /*0650*/  LDG.E.CONSTANT R14, desc[UR6][R8.64+0x8] ;  /* 0x00000806080e7981 */ /* 0x000f28000c1e9900 */
[----:B------:R-:W5:Y:S01]  /*0660*/  LDG.E.CONSTANT R16, desc[UR6][R8.64+0xc] ;  /* 0x00000c0608107981 */ /* 0x000f62000c1e9900 */
[C---:B------:R-:W-:Y:S01]  /*0670*/  LEA R11, R31.reuse, R6, 0x2 ;  /* 0x000000061f0b7211 */ /* 0x040fe200078e10ff */
[----:B------:R-:W-:-:S04]  /*0680*/  VIADD R31, R31, 0x4 ;  /* 0x000000041f1f7836 */ /* 0x000fc80000000000 */
[----:B--2---:R1:W-:Y:S04]  /*0690*/  STL [R11], R10 ;  /* 0x0000000a0b007387 */ /* 0x0043e80000100800 */
[----:B---3--:R1:W-:Y:S04]  /*06a0*/  STL [R11+0x4], R12 ;  /* 0x0000040c0b007387 */ /* 0x0083e80000100800 */
[----:B----4-:R1:W-:Y:S04]  /*06b0*/  STL [R11+0x8], R14 ;  /* 0x0000080e0b007387 */ /* 0x0103e80000100800 */
[----:B-----5:R1:W-:Y:S02]  /*06c0*/  STL [R11+0xc], R16 ;  /* 0x00000c100b007387 */ /* 0x0203e40000100800 */
.L_x_49:
[----:B------:R-:W-:Y:S05]  /*06d0*/  @!P0 BRA `(.L_x_45) ;  /* 0x0000000000348947 */ /* 0x000fea0003800000 */
[----:B------:R-:W2:Y:S01]  /*06e0*/  LDCU.64 UR10, c[0x0][0x380] ;  /* 0x00007000ff0a77ac */ /* 0x000ea20008000a00 */
[----:B------:R-:W-:-:S05]  /*06f0*/  UMOV UR4, URZ ;  /* 0x000000ff00047c82 */ /* 0x000fca0008000000 */
.L_x_50:
[----:B------:R-:W-:-:S04]  /*0700*/  IADD3 R9, P0, PT, R0, R31, RZ ;  /* 0x0000001f00097210 */ /* 0x000fc80007f1e0ff */
[----:B01----:R-:W-:Y:S02]  /*0710*/  IADD3.X R10, PT, PT, RZ, R30, RZ, P0, !PT ;  /* 0x0000001eff0a7210 */ /* 0x003fe400007fe4ff */
[----:B--23--:R-:W-:-:S04]  /*0720*/  LEA R8, P0, R9, UR10, 0x2 ;  /* 0x0000000a09087c11 */ /* 0x00cfc8000f8010ff */
[----:B------:R-:W-:-:S05]  /*0730*/  LEA.HI.X R9, R9, UR11, R10, 0x2, P0 ;  /* 0x0000000b09097c11 */ /* 0x000fca00080f140a */
[----:B------:R-:W2:Y:S01]  /*0740*/  LDG.E.CONSTANT R8, desc[UR6][R8.64] ;  /* 0x0000000608087981 */ /* 0x000ea2000c1e9900 */
[C---:B------:R-:W-:Y:S01]  /*0750*/  IMAD R11, R31.reuse, 0x4, R6 ;  /* 0x000000041f0b7824 */ /* 0x040fe200078e0206 */
[----:B------:R-:W-:Y:S01]  /*0760*/  UIADD3 UR4, UPT, UPT, UR4, 0x1, URZ ;  /* 0x0000000104047890 */ /* 0x000fe2000fffe0ff */
[----:B------:R-:W-:-:S05]  /*0770*/  IADD3 R31, PT, PT, R31, 0x1, RZ ;  /* 0x000000011f1f7810 */ /* 0x000fca0007ffe0ff */
[----:B------:R-:W-:Y:S01]  /*0780*/  ISETP.NE.AND P0, PT, R15, UR4, PT ;  /* 0x000000040f007c0c */ /* 0x000fe2000bf05270 */
[----:B--2---:R3:W-:-:S12]  /*0790*/  STL [R11], R8 ;  /* 0x000000080b007387 */ /* 0x0047d80000100800 */
[----:B------:R-:W-:Y:S05]  /*07a0*/  @P0 BRA `(.L_x_50) ;  /* 0xfffffffc00d40947 */ /* 0x000fea000383ffff */
.L_x_45:
[----:B-1----:R-:W1:Y:S01]  /*07b0*/  S2R R9, SR_CgaCtaId ;  /* 0x0000000000097919 */ /* 0x002e620000008800 */
[----:B------:R-:W2:Y:S01]  /*07c0*/  LDCU UR4, c[0x0][0x39c] ;  /* 0x00007380ff0477ac */ /* 0x000ea20008000800 */
[----:B------:R-:W-:Y:S01]  /*07d0*/  MOV R0, 0x400 ;  /* 0x0000040000007802 */ /* 0x000fe20000000f00 */
[----:B0-----:R-:W-:Y:S01]  /*07e0*/  IMAD.MOV.U32 R16, RZ, RZ, RZ ;  /* 0x000000ffff107224 */ /* 0x001fe200078e00ff */
[----:B---3--:R-:W0:Y:S01]  /*07f0*/  S2R R11, SR_SWINHI ;  /* 0x00000000000b7919 */ /* 0x008e220000002f00 */
[----:B------:R-:W-:Y:S01]  /*0800*/  UISETP.GE.AND UP0, UPT, UR9, 0x1, UPT ;  /* 0x000000010900788c */ /* 0x000fe2000bf06270 */
[----:B--2---:R-:W-:Y:S01]  /*0810*/  IMAD R23, R2, UR4, RZ ;  /* 0x0000000402177c24 */ /* 0x004fe2000f8e02ff */
[----:B-1----:R-:W-:-:S04]  /*0820*/  LEA R0, R9, R0, 0x18 ;  /* 0x0000000009007211 */ /* 0x002fc800078ec0ff */
[----:B------:R-:W-:Y:S02]  /*0830*/  MOV R26, R0 ;  /* 0x00000000001a7202 */ /* 0x000fe40000000f00 */
[----:B0-----:R-:W-:Y:S01]  /*0840*/  MOV R27, R11 ;  /* 0x0000000b001b7202 */ /* 0x001fe20000000f00 */
[C---:B------:R-:W-:Y:S02]  /*0850*/  IMAD R6, R29.reuse, 0x4, R0 ;  /* 0x000000041d067824 */ /* 0x040fe400078e0200 */
[----:B------:R-:W-:Y:S02]  /*0860*/  HFMA2 R0, -RZ, RZ, 0, 0 ;  /* 0x00000000ff007431 */ /* 0x000fe400000001ff */
[----:B------:R-:W-:Y:S01]  /*0870*/  IMAD.WIDE.U32 R26, R29, 0x4, R26 ;  /* 0x000000041d1a7825 */ /* 0x000fe200078e001a */
[----:B------:R-:W-:Y:S06]  /*0880*/  BRA.U !UP0, `(.L_x_51) ;  /* 0x0000000d08607547 */ /* 0x000fec000b800000 */
[C---:B------:R-:W-:Y:S01]  /*0890*/  LOP3.LUT R19, R28.reuse, 0xf, RZ, 0xc0, !PT ;  /* 0x0000000f1c137812 */ /* 0x040fe200078ec0ff */
[----:B------:R-:W-:Y:S01]  /*08a0*/  UMOV UR4, URZ ;  /* 0x000000ff00047c82 */ /* 0x000fe20008000000 */
[C---:B------:R-:W-:Y:S02]  /*08b0*/  LOP3.LUT R18, R28.reuse, 0x7, RZ, 0xc0, !PT ;  /* 0x000000071c127812 */ /* 0x040fe400078ec0ff */
[C---:B------:R-:W-:Y:S02]  /*08c0*/  LOP3.LUT R17, R28.reuse, 0x7ffffff0, RZ, 0xc0, !PT ;  /* 0x7ffffff01c117812 */ /* 0x040fe400078ec0ff */
[----:B------:R-:W-:Y:S02]  /*08d0*/  LOP3.LUT R16, R28, 0x3, RZ, 0xc0, !PT ;  /* 0x000000031c107812 */ /* 0x000fe400078ec0ff */
[----:B------:R-:W-:-:S07]  /*08e0*/  MOV R0, RZ ;  /* 0x000000ff00007202 */ /* 0x000fce0000000f00 */
.L_x_62:
[----:B0-----:R-:W0:Y:S01]  /*08f0*/  LDCU UR5, c[0x0][0x398] ;  /* 0x00007300ff0577ac */ /* 0x001e220008000800 */
[----:B------:R-:W-:Y:S01]  /*0900*/  IMAD.MOV.U32 R21, RZ, RZ, R0 ;  /* 0x000000ffff157224 */ /* 0x000fe200078e0000 */
[----:B-1----:R-:W-:Y:S01]  /*0910*/  MOV R31, RZ ;  /* 0x000000ff001f7202 */ /* 0x002fe20000000f00 */
[----:B0-----:R-:W-:-:S09]  /*0920*/  UISETP.GE.AND UP0, UPT, UR5, 0x1, UPT ;  /* 0x000000010500788c */ /* 0x001fd2000bf06270 */
[----:B------:R-:W-:Y:S05]  /*0930*/  BRA.U !UP0, `(.L_x_52) ;  /* 0x0000000908247547 */ /* 0x000fea000b800000 */
[----:B------:R-:W-:Y:S01]  /*0940*/  UISETP.GE.U32.AND UP0, UPT, UR5, 0x10, UPT ;  /* 0x000000100500788c */ /* 0x000fe2000bf06070 */
[----:B------:R-:W-:Y:S02]  /*0950*/  HFMA2 R20, -RZ, RZ, 0, 0 ;  /* 0x00000000ff147431 */ /* 0x000fe400000001ff */
[----:B------:R-:W-:-:S06]  /*0960*/  IMAD.MOV.U32 R31, RZ, RZ, RZ ;  /* 0x000000ffff1f7224 */ /* 0x000fcc00078e00ff */
[----:B------:R-:W-:Y:S05]  /*0970*/  BRA.U !UP0, `(.L_x_53) ;  /* 0x0000000108f07547 */ /* 0x000fea000b800000 */
[----:B------:R-:W-:Y:S01]  /*0980*/  IMAD.MOV.U32 R31, RZ, RZ, RZ ;  /* 0x000000ffff1f7224 */ /* 0x000fe200078e00ff */
[----:B------:R-:W-:-:S07]  /*0990*/  MOV R20, RZ ;  /* 0x000000ff00147202 */ /* 0x000fce0000000f00 */
.L_x_54:
[----:B------:R-:W-:-:S04]  /*09a0*/  IMAD.WIDE.U32 R28, R20, 0x4, R24 ;  /* 0x00000004141c7825 */ /* 0x000fc800078e0018 */
[----:B------:R-:W-:Y:S01]  /*09b0*/  IMAD R22, R20, 0x4, R1 ;  /* 0x0000000414167824 */ /* 0x000fe200078e0201 */
[----:B------:R-:W2:Y:S04]  /*09c0*/  LDG.E.CONSTANT R9, desc[UR6][R28.64] ;  /* 0x000000061c097981 */ /* 0x000ea8000c1e9900 */
[----:B------:R-:W2:Y:S04]  /*09d0*/  LDL.128 R12, [R22+0x1f0] ;  /* 0x0001f000160c7983 */ /* 0x000ea80000100c00 */
[----:B------:R-:W3:Y:S04]  /*09e0*/  LDG.E.CONSTANT R30, desc[UR6][R28.64+0x4] ;  /* 0x000004061c1e7981 */ /* 0x000ee8000c1e9900 */
[----:B------:R-:W4:Y:S04]  /*09f0*/  LDG.E.CONSTANT R33, desc[UR6][R28.64+0x8] ;  /* 0x000008061c217981 */ /* 0x000f28000c1e9900 */
[----:B------:R-:W5:Y:S04]  /*0a00*/  LDG.E.CONSTANT R35, desc[UR6][R28.64+0x20] ;  /* 0x000020061c237981 */ /* 0x000f68000c1e9900 */
[----:B------:R-:W5:Y:S01]  /*0a10*/  LDG.E.CONSTANT R34, desc[UR6][R28.64+0x34] ;  /* 0x000034061c227981 */ /* 0x000f62000c1e9900 */
[----:B--2---:R-:W-:-:S03]  /*0a20*/  FADD R8, R12, -R9 ;  /* 0x800000090c087221 */ /* 0x004fc60000000000 */
[----:B------:R-:W2:Y:S01]  /*0a30*/  LDG.E.CONSTANT R12, desc[UR6][R28.64+0xc] ;  /* 0x00000c061c0c7981 */ /* 0x000ea2000c1e9900 */
[----:B------:R-:W-:-:S03]  /*0a40*/  FFMA R32, R8, R8, R31 ;  /* 0x0000000808207223 */ /* 0x000fc6000000001f */
[----:B------:R-:W5:Y:S04]  /*0a50*/  LDG.E.CONSTANT R31, desc[UR6][R28.64+0x10] ;  /* 0x000010061c1f7981 */ /* 0x000f68000c1e9900 */
[----:B------:R-:W5:Y:S01]  /*0a60*/  LDL.128 R8, [R22+0x200] ;  /* 0x0002000016087983 */ /* 0x000f620000100c00 */
[----:B---3--:R-:W-:-:S03]  /*0a70*/  FADD R13, R13, -R30 ;  /* 0x8000001e0d0d7221 */ /* 0x008fc60000000000 */
[----:B------:R-:W3:Y:S01]  /*0a80*/  LDG.E.CONSTANT R30, desc[UR6][R28.64+0x14] ;  /* 0x000014061c1e7981 */ /* 0x000ee2000c1e9900 */
[----:B----4-:R-:W-:Y:S01]  /*0a90*/  FADD R33, R14, -R33 ;  /* 0x800000210e217221 */ /* 0x010fe20000000000 */
[----:B------:R-:W-:-:S04]  /*0aa0*/  FFMA R32, R13, R13, R32 ;  /* 0x0000000d0d207223 */ /* 0x000fc80000000020 */
[----:B------:R-:W-:Y:S02]  /*0ab0*/  FFMA R32, R33, R33, R32 ;  /* 0x0000002121207223 */ /* 0x000fe40000000020 */
[----:B------:R-:W4:Y:S01]  /*0ac0*/  LDG.E.CONSTANT R33, desc[UR6][R28.64+0x18] ;  /* 0x000018061c217981 */ /* 0x000f22000c1e9900 */
[----:B--2---:R-:W-:-:S04]  /*0ad0*/  FADD R15, R15, -R12 ;  /* 0x8000000c0f0f7221 */ /* 0x004fc80000000000 */
[----:B------:R-:W-:Y:S02]  /*0ae0*/  FFMA R32, R15, R15, R32 ;  /* 0x0000000f0f207223 */ /* 0x000fe40000000020 */
[----:B------:R-:W2:Y:S01]  /*0af0*/  LDL.128 R12, [R22+0x210] ;  /* 0x00021000160c7983 */ /* 0x000ea20000100c00 */
[----:B-----5:R-:W-:-:S03]  /*0b00*/  FADD R31, R8, -R31 ;  /* 0x8000001f081f7221 */ /* 0x020fc60000000000 */
[----:B------:R-:W5:Y:S01]  /*0b10*/  LDG.E.CONSTANT R8, desc[UR6][R28.64+0x1c] ;  /* 0x00001c061c087981 */ /* 0x000f62000c1e9900 */
[----:B---3--:R-:W-:-:S03]  /*0b20*/  FADD R9, R9, -R30 ;  /* 0x8000001e09097221 */ /* 0x008fc60000000000 */
[----:B------:R-:W3:Y:S01]  /*0b30*/  LDG.E.CONSTANT R30, desc[UR6][R28.64+0x24] ;  /* 0x000024061c1e7981 */ /* 0x000ee2000c1e9900 */
[----:B------:R-:W-:-:S03]  /*0b40*/  FFMA R32, R31, R31, R32 ;  /* 0x0000001f1f207223 */ /* 0x000fc60000000020 */
[----:B------:R-:W3:Y:S01]  /*0b50*/  LDG.E.CONSTANT R31, desc[UR6][R28.64+0x28] ;  /* 0x000028061c1f7981 */ /* 0x000ee2000c1e9900 */
[----:B------:R-:W-:Y:S01]  /*0b60*/  FFMA R32, R9, R9, R32 ;  /* 0x0000000909207223 */ /* 0x000fe20000000020 */
[----:B----4-:R-:W-:-:S04]  /*0b70*/  FADD R33, R10, -R33 ;  /* 0x800000210a217221 */ /* 0x010fc80000000000 */
[----:B------:R-:W-:Y:S02]  /*0b80*/  FFMA R32, R33, R33, R32 ;  /* 0x0000002121207223 */ /* 0x000fe40000000020 */
[----:B------:R-:W4:Y:S01]  /*0b90*/  LDG.E.CONSTANT R33, desc[UR6][R28.64+0x30] ;  /* 0x000030061c217981 */ /* 0x000f22000c1e9900 */
[----:B--2---:R-:W-:-:S03]  /*0ba0*/  FADD R35, R12, -R35 ;  /* 0x800000230c237221 */ /* 0x004fc60000000000 */
[----:B------:R-:W2:Y:S01]  /*0bb0*/  LDG.E.CONSTANT R12, desc[UR6][R28.64+0x2c] ;  /* 0x00002c061c0c7981 */ /* 0x000ea2000c1e9900 */
[----:B-----5:R-:W-:-:S04]  /*0bc0*/  FADD R11, R11, -R8 ;  /* 0x800000080b0b7221 */ /* 0x020fc80000000000 */
[----:B------:R-:W-:Y:S02]  /*0bd0*/  FFMA R32, R11, R11, R32 ;  /* 0x0000000b0b207223 */ /* 0x000fe40000000020 */
[----:B------:R-:W4:Y:S02]  /*0be0*/  LDL.128 R8, [R22+0x220] ;  /* 0x0002200016087983 */ /* 0x000f240000100c00 */
[----:B------:R-:W-:Y:S01]  /*0bf0*/  FFMA R32, R35, R35, R32 ;  /* 0x0000002323207223 */ /* 0x000fe20000000020 */
[----:B---3--:R-:W-:Y:S02]  /*0c00*/  FADD R35, R13, -R30 ;  /* 0x8000001e0d237221 */ /* 0x008fe40000000000 */
[----:B------:R-:W3:Y:S04]  /*0c10*/  LDG.E.CONSTANT R13, desc[UR6][R28.64+0x38] ;  /* 0x000038061c0d7981 */ /* 0x000ee8000c1e9900 */
[----:B------:R-:W5:Y:S01]  /*0c20*/  LDG.E.CONSTANT R30, desc[UR6][R28.64+0x3c] ;  /* 0x00003c061c1e7981 */ /* 0x000f62000c1e9900 */
[----:B------:R-:W-:Y:S01]  /*0c30*/  FFMA R32, R35, R35, R32 ;  /* 0x0000002323207223 */ /* 0x000fe20000000020 */
[----:B------:R-:W-:Y:S01]  /*0c40*/  FADD R31, R14, -R31 ;  /* 0x8000001f0e1f7221 */ /* 0x000fe20000000000 */
[----:B------:R-:W-:-:S03]  /*0c50*/  IADD3 R20, PT, PT, R20, 0x10, RZ ;  /* 0x0000001014147810 */ /* 0x000fc60007ffe0ff */
[----:B------:R-:W-:Y:S01]  /*0c60*/  FFMA R32, R31, R31, R32 ;  /* 0x0000001f1f207223 */ /* 0x000fe20000000020 */
[----:B------:R-:W-:Y:S01]  /*0c70*/  ISETP.NE.AND P0, PT, R20, R17, PT ;  /* 0x000000111400720c */ /* 0x000fe20003f05270 */
[----:B--2---:R-:W-:-:S04]  /*0c80*/  FADD R15, R15, -R12 ;  /* 0x8000000c0f0f7221 */ /* 0x004fc80000000000 */
[----:B------:R-:W-:Y:S01]  /*0c90*/  FFMA R32, R15, R15, R32 ;  /* 0x0000000f0f207223 */ /* 0x000fe20000000020 */
[----:B----4-:R-:W-:Y:S01]  /*0ca0*/  FADD R33, R8, -R33 ;  /* 0x8000002108217221 */ /* 0x010fe20000000000 */
[----:B------:R-:W-:-:S03]  /*0cb0*/  FADD R9, R9, -R34 ;  /* 0x8000002209097221 */ /* 0x000fc60000000000 */
[----:B------:R-:W-:Y:S01]  /*0cc0*/  FFMA R32, R33, R33, R32 ;  /* 0x0000002121207223 */ /* 0x000fe20000000020 */
[----:B---3--:R-:W-:-:S03]  /*0cd0*/  FADD R13, R10, -R13 ;  /* 0x8000000d0a0d7221 */ /* 0x008fc60000000000 */
[----:B------:R-:W-:Y:S01]  /*0ce0*/  FFMA R32, R9, R9, R32 ;  /* 0x0000000909207223 */ /* 0x000fe20000000020 */
[----:B-----5:R-:W-:-:S03]  /*0cf0*/  FADD R11, R11, -R30 ;  /* 0x8000001e0b0b7221 */ /* 0x020fc60000000000 */
[----:B------:R-:W-:-:S04]  /*0d00*/  FFMA R32, R13, R13, R32 ;  /* 0x0000000d0d207223 */ /* 0x000fc80000000020 */
[----:B------:R-:W-:Y:S01]  /*0d10*/  FFMA R31, R11, R11, R32 ;  /* 0x0000000b0b1f7223 */ /* 0x000fe20000000020 */
[----:B------:R-:W-:Y:S06]  /*0d20*/  @P0 BRA `(.L_x_54) ;  /* 0xfffffffc001c0947 */ /* 0x000fec000383ffff */
[----:B------:R-:W-:-:S07]  /*0d30*/  IMAD.MOV.U32 R20, RZ, RZ, R17 ;  /* 0x000000ffff147224 */ /* 0x000fce00078e0011 */
.L_x_53:
[----:B------:R-:W-:-:S13]  /*0d40*/  ISETP.NE.AND P0, PT, R19, RZ, PT ;  /* 0x000000ff1300720c */ /* 0x000fda0003f05270 */
[----:B------:R-:W-:Y:S05]  /*0d50*/  @!P0 BRA `(.L_x_52) ;  /* 0x00000004001c8947 */ /* 0x000fea0003800000 */
[----:B------:R-:W-:Y:S02]  /*0d60*/  IADD3 R8, PT, PT, R19, -0x1, RZ ;  /* 0xffffffff13087810 */ /* 0x000fe40007ffe0ff */
[----:B------:R-:W-:Y:S02]  /*0d70*/  ISETP.NE.AND P1, PT, R18, RZ, PT ;  /* 0x000000ff1200720c */ /* 0x000fe40003f25270 */
[----:B------:R-:W-:-:S13]  /*0d80*/  ISETP.GE.U32.AND P0, PT, R8, 0x7, PT ;  /* 0x000000070800780c */ /* 0x000fda0003f06070 */
[----:B------:R-:W-:Y:S05]  /*0d90*/  @!P0 BRA `(.L_x_55) ;  /* 0x0000000000748947 */ /* 0x000fea0003800000 */
[----:B------:R-:W-:-:S04]  /*0da0*/  IMAD.WIDE.U32 R28, R20, 0x4, R24 ;  /* 0x00000004141c7825 */ /* 0x000fc800078e0018 */
[----:B------:R-:W-:Y:S01]  /*0db0*/  IMAD R34, R20, 0x4, R1 ;  /* 0x0000000414227824 */ /* 0x000fe200078e0201 */
[----:B------:R-:W2:Y:S04]  /*0dc0*/  LDG.E.CONSTANT R13, desc[UR6][R28.64] ;  /* 0x000000061c0d7981 */ /* 0x000ea8000c1e9900 */
[----:B------:R-:W2:Y:S04]  /*0dd0*/  LDL.128 R8, [R34+0x1f0] ;  /* 0x0001f00022087983 */ /* 0x000ea80000100c00 */
[----:B------:R-:W3:Y:S04]  /*0de0*/  LDG.E.CONSTANT R22, desc[UR6][R28.64+0x4] ;  /* 0x000004061c167981 */ /* 0x000ee8000c1e9900 */
[----:B------:R-:W4:Y:S04]  /*0df0*/  LDG.E.CONSTANT R33, desc[UR6][R28.64+0x8] ;  /* 0x000008061c217981 */ /* 0x000f28000c1e9900 */
[----:B------:R-:W5:Y:S04]  /*0e00*/  LDG.E.CONSTANT R30, desc[UR6][R28.64+0xc] ;  /* 0x00000c061c1e7981 */ /* 0x000f68000c1e9900 */
[----:B------:R-:W5:Y:S04]  /*0e10*/  LDG.E.CONSTANT R35, desc[UR6][R28.64+0x10] ;  /* 0x000010061c237981 */ /* 0x000f68000c1e9900 */
[----:B------:R-:W5:Y:S04]  /*0e20*/  LDG.E.CONSTANT R37, desc[UR6][R28.64+0x18] ;  /* 0x000018061c257981 */ /* 0x000f68000c1e9900 */
[----:B------:R-:W5:Y:S01]  /*0e30*/  LDG.E.CONSTANT R32, desc[UR6][R28.64+0x1c] ;  /* 0x00001c061c207981 */ /* 0x000f62000c1e9900 */
[----:B--2---:R-:W-:-:S03]  /*0e40*/  FADD R12, R8, -R13 ;  /* 0x8000000d080c7221 */ /* 0x004fc60000000000 */
[----:B------:R-:W2:Y:S01]  /*0e50*/  LDG.E.CONSTANT R8, desc[UR6][R28.64+0x14] ;  /* 0x000014061c087981 */ /* 0x000ea2000c1e9900 */
[----:B------:R-:W-:-:S03]  /*0e60*/  FFMA R31, R12, R12, R31 ;  /* 0x0000000c0c1f7223 */ /* 0x000fc6000000001f */
[----:B------:R-:W2:Y:S01]  /*0e70*/  LDL.128 R12, [R34+0x200] ;  /* 0x00020000220c7983 */ /* 0x000ea20000100c00 */
[----:B---3--:R-:W-:Y:S01]  /*0e80*/  FADD R22, -R22, R9 ;  /* 0x0000000916167221 */ /* 0x008fe20000000100 */
[----:B----4-:R-:W-:-:S03]  /*0e90*/  FADD R10, -R33, R10 ;  /* 0x0000000a210a7221 */ /* 0x010fc60000000100 */
[----:B------:R-:W-:Y:S01]  /*0ea0*/  FFMA R31, R22, R22, R31 ;  /* 0x00000016161f7223 */ /* 0x000fe2000000001f */
[----:B-----5:R-:W-:-:S03]  /*0eb0*/  FADD R30, -R30, R11 ;  /* 0x0000000b1e1e7221 */ /* 0x020fc60000000100 */
[----:B------:R-:W-:-:S04]  /*0ec0*/  FFMA R31, R10, R10, R31 ;  /* 0x0000000a0a1f7223 */ /* 0x000fc8000000001f */
[----:B------:R-:W-:Y:S01]  /*0ed0*/  FFMA R31, R30, R30, R31 ;  /* 0x0000001e1e1f7223 */ /* 0x000fe2000000001f */
[----:B------:R-:W-:Y:S01]  /*0ee0*/  IADD3 R20, PT, PT, R20, 0x8, RZ ;  /* 0x0000000814147810 */ /* 0x000fe20007ffe0ff */
[----:B--2---:R-:W-:Y:S01]  /*0ef0*/  FADD R12, R12, -R35 ;  /* 0x800000230c0c7221 */ /* 0x004fe20000000000 */
[----:B------:R-:W-:-:S03]  /*0f00*/  FADD R8, -R8, R13 ;  /* 0x0000000d08087221 */ /* 0x000fc60000000100 */
[----:B------:R-:W-:Y:S01]  /*0f10*/  FFMA R31, R12, R12, R31 ;  /* 0x0000000c0c1f7223 */ /* 0x000fe2000000001f */
[----:B------:R-:W-:-:S03]  /*0f20*/  FADD R14, -R37, R14 ;  /* 0x0000000e250e7221 */ /* 0x000fc60000000100 */
[----:B------:R-:W-:Y:S01]  /*0f30*/  FFMA R31, R8, R8, R31 ;  /* 0x00000008081f7223 */ /* 0x000fe2000000001f */
[----:B------:R-:W-:-:S03]  /*0f40*/  FADD R32, -R32, R15 ;  /* 0x0000000f20207221 */ /* 0x000fc60000000100 */
[----:B------:R-:W-:-:S04]  /*0f50*/  FFMA R31, R14, R14, R31 ;  /* 0x0000000e0e1f7223 */ /* 0x000fc8000000001f */
[----:B------:R-:W-:-:S07]  /*0f60*/  FFMA R31, R32, R32, R31 ;  /* 0x00000020201f7223 */ /* 0x000fce000000001f */
.L_x_55:
[----:B------:R-:W-:Y:S05]  /*0f70*/  @!P1 BRA `(.L_x_52) ;  /* 0x0000000000949947 */ /* 0x000fea0003800000 */
[----:B------:R-:W-:Y:S01]  /*0f80*/  VIADD R8, R18, 0xffffffff ;  /* 0xffffffff12087836 */ /* 0x000fe20000000000 */
[----:B------:R-:W-:-:S04]  /*0f90*/  ISETP.NE.AND P1, PT, R16, RZ, PT ;  /* 0x000000ff1000720c */ /* 0x000fc80003f25270 */
[----:B------:R-:W-:-:S13]  /*0fa0*/  ISETP.GE.U32.AND P0, PT, R8, 0x3, PT ;  /* 0x000000030800780c */ /* 0x000fda0003f06070 */
[----:B------:R-:W-:Y:S05]  /*0fb0*/  @!P0 BRA `(.L_x_56) ;  /* 0x0000000000408947 */ /* 0x000fea0003800000 */
[C---:B------:R-:W-:Y:S01]  /*0fc0*/  LEA R8, R20.reuse, R1, 0x2 ;  /* 0x0000000114087211 */ /* 0x040fe200078e10ff */
[----:B------:R-:W-:-:S05]  /*0fd0*/  IMAD.WIDE.U32 R12, R20, 0x4, R24 ;  /* 0x00000004140c7825 */ /* 0x000fca00078e0018 */
[----:B------:R-:W2:Y:S04]  /*0fe0*/  LDG.E.CONSTANT R15, desc[UR6][R12.64] ;  /* 0x000000060c0f7981 */ /* 0x000ea8000c1e9900 */
[----:B------:R-:W2:Y:S04]  /*0ff0*/  LDL.128 R8, [R8+0x1f0] ;  /* 0x0001f00008087983 */ /* 0x000ea80000100c00 */
[----:B------:R-:W3:Y:S04]  /*1000*/  LDG.E.CONSTANT R22, desc[UR6][R12.64+0x4] ;  /* 0x000004060c167981 */ /* 0x000ee8000c1e9900 */
[----:B------:R-:W4:Y:S04]  /*1010*/  LDG.E.CONSTANT R29, desc[UR6][R12.64+0x8] ;  /* 0x000008060c1d7981 */ /* 0x000f28000c1e9900 */
[----:B------:R-:W5:Y:S01]  /*1020*/  LDG.E.CONSTANT R28, desc[UR6][R12.64+0xc] ;  /* 0x00000c060c1c7981 */ /* 0x000f62000c1e9900 */
[----:B------:R-:W-:-:S02]  /*1030*/  VIADD R20, R20, 0x4 ;  /* 0x0000000414147836 */ /* 0x000fc40000000000 */
[----:B--2---:R-:W-:-:S04]  /*1040*/  FADD R14, R8, -R15 ;  /* 0x8000000f080e7221 */ /* 0x004fc80000000000 */
[----:B------:R-:W-:Y:S01]  /*1050*/  FFMA R14, R14, R14, R31 ;  /* 0x0000000e0e0e7223 */ /* 0x000fe2000000001f */
[----:B---3--:R-:W-:Y:S01]  /*1060*/  FADD R9, -R22, R9 ;  /* 0x0000000916097221 */ /* 0x008fe20000000100 */
[----:B----4-:R-:W-:-:S03]  /*1070*/  FADD R29, -R29, R10 ;  /* 0x0000000a1d1d7221 */ /* 0x010fc60000000100 */
[----:B------:R-:W-:Y:S01]  /*1080*/  FFMA R14, R9, R9, R14 ;  /* 0x00000009090e7223 */ /* 0x000fe2000000000e */
[----:B-----5:R-:W-:-:S03]  /*1090*/  FADD R11, -R28, R11 ;  /* 0x0000000b1c0b7221 */ /* 0x020fc60000000100 */
[----:B------:R-:W-:-:S04]  /*10a0*/  FFMA R14, R29, R29, R14 ;  /* 0x0000001d1d0e7223 */ /* 0x000fc8000000000e */
[----:B------:R-:W-:-:S07]  /*10b0*/  FFMA R31, R11, R11, R14 ;  /* 0x0000000b0b1f7223 */ /* 0x000fce000000000e */
.L_x_56:
[----:B------:R-:W-:Y:S05]  /*10c0*/  @!P1 BRA `(.L_x_52) ;  /* 0x0000000000409947 */ /* 0x000fea0003800000 */
[C---:B------:R-:W-:Y:S01]  /*10d0*/  IMAD.WIDE.U32 R10, R20.reuse, 0x4, R24 ;  /* 0x00000004140a7825 */ /* 0x040fe200078e0018 */
[----:B------:R-:W-:-:S04]  /*10e0*/  LEA R14, R20, R1, 0x2 ;  /* 0x00000001140e7211 */ /* 0x000fc800078e10ff */
[----:B------:R-:W2:Y:S04]  /*10f0*/  LDG.E.CONSTANT R13, desc[UR6][R10.64] ;  /* 0x000000060a0d7981 */ /* 0x000ea8000c1e9900 */
[----:B------:R-:W2:Y:S01]  /*1100*/  LDL.64 R8, [R14+0x1f0] ;  /* 0x0001f0000e087983 */ /* 0x000ea20000100a00 */
[----:B------:R-:W-:Y:S01]  /*1110*/  ISETP.NE.AND P0, PT, R16, 0x1, PT ;  /* 0x000000011000780c */ /* 0x000fe20003f05270 */
[----:B--2---:R-:W-:-:S04]  /*1120*/  FADD R8, R8, -R13 ;  /* 0x8000000d08087221 */ /* 0x004fc80000000000 */
[----:B------:R-:W-:-:S08]  /*1130*/  FFMA R31, R8, R8, R31 ;  /* 0x00000008081f7223 */ /* 0x000fd0000000001f */
[----:B------:R-:W-:Y:S05]  /*1140*/  @!P0 BRA `(.L_x_52) ;  /* 0x0000000000208947 */ /* 0x000fea0003800000 */
[----:B------:R-:W-:Y:S01]  /*1150*/  ISETP.NE.AND P0, PT, R16, 0x2, PT ;  /* 0x000000021000780c */ /* 0x000fe20003f05270 */
[----:B------:R-:W2:Y:S04]  /*1160*/  LDG.E.CONSTANT R8, desc[UR6][R10.64+0x4] ;  /* 0x000004060a087981 */ /* 0x000ea8000c1e9900 */
[----:B------:R-:W3:Y:S08]  /*1170*/  LDL R13, [R14+0x1f8] ;  /* 0x0001f8000e0d7983 */ /* 0x000ef00000100800 */
[----:B------:R-:W3:Y:S01]  /*1180*/  @P0 LDG.E.CONSTANT R12, desc[UR6][R10.64+0x8] ;  /* 0x000008060a0c0981 */ /* 0x000ee2000c1e9900 */
[----:B--2---:R-:W-:-:S04]  /*1190*/  FADD R8, -R8, R9 ;  /* 0x0000000908087221 */ /* 0x004fc80000000100 */
[----:B------:R-:W-:Y:S01]  /*11a0*/  FFMA R31, R8, R8, R31 ;  /* 0x00000008081f7223 */ /* 0x000fe2000000001f */
[----:B---3--:R-:W-:-:S04]  /*11b0*/  @P0 FADD R12, -R12, R13 ;  /* 0x0000000d0c0c0221 */ /* 0x008fc80000000100 */
[----:B------:R-:W-:-:S07]  /*11c0*/  @P0 FFMA R31, R12, R12, R31 ;  /* 0x0000000c0c1f0223 */ /* 0x000fce000000001f */
.L_x_52:
[----:B------:R-:W0:Y:S01]  /*11d0*/  LDCU UR5, c[0x0][0x2f8] ;  /* 0x00005f00ff0577ac */ /* 0x000e220008000800 */
[----:B------:R-:W-:Y:S01]  /*11e0*/  ISETP.NE.AND P0, PT, R0, RZ, PT ;  /* 0x000000ff0000720c */ /* 0x000fe20003f05270 */
[----:B------:R-:W-:Y:S01]  /*11f0*/  BSSY.RECONVERGENT B0, `(.L_x_57) ;  /* 0x0000039000007945 */ /* 0x000fe20003800200 */
[----:B------:R-:W-:Y:S02]  /*1200*/  IADD3 R8, P1, PT, R4, 0x1e0, RZ ;  /* 0x000001e004087810 */ /* 0x000fe40007f3e0ff */
[----:B------:R-:W-:Y:S02]  /*1210*/  I2FP.F32.U32 R15, UR4 ;  /* 0x00000004000f7c45 */ /* 0x000fe40008201000 */
[----:B------:R-:W-:-:S07]  /*1220*/  IADD3.X R9, PT, PT, RZ, R5, RZ, P1, !PT ;  /* 0x00000005ff097210 */ /* 0x000fce0000ffe4ff */
[----:B------:R-:W-:Y:S01]  /*1230*/  @!P0 LEA R10, R23, R6, 0x2 ;  /* 0x00000006170a8211 */ /* 0x000fe200078e10ff */
[----:B------:R1:W-:Y:S01]  /*1240*/  @!P0 STS [R6], R31 ;  /* 0x0000001f06008388 */ /* 0x0003e20000000800 */
[----:B------:R-:W-:Y:S02]  /*1250*/  @!P0 IMAD.MOV.U32 R0, RZ, RZ, 0x1 ;  /* 0x00000001ff008424 */ /* 0x000fe400078e00ff */
[----:B0-----:R-:W-:Y:S01]  /*1260*/  VIADD R12, R4, -UR5 ;  /* 0x80000005040c7c36 */ /* 0x001fe20008000000 */
[----:B------:R1:W-:Y:S01]  /*1270*/  @!P0 STS [R10], R15 ;  /* 0x0000000f0a008388 */ /* 0x0003e20000000800 */
[----:B------:R-:W-:-:S03]  /*1280*/  VIADD R11, R8, -UR5 ;  /* 0x80000005080b7c36 */ /* 0x000fc60008000000 */
[----:B------:R1:W-:Y:S04]  /*1290*/  STL [R12], R31 ;  /* 0x0000001f0c007387 */ /* 0x0003e80000100800 */
[----:B------:R1:W-:Y:S01]  /*12a0*/  STL [R11], R15 ;  /* 0x0000000f0b007387 */ /* 0x0003e20000100800 */
[----:B------:R-:W-:Y:S05]  /*12b0*/  @!P0 BRA `(.L_x_58) ;  /* 0x0000000000b08947 */ /* 0x000fea0003800000 */
[----:B------:R-:W0:Y:S01]  /*12c0*/  LDCU UR5, c[0x0][0x39c] ;  /* 0x00007380ff0577ac */ /* 0x000e220008000800 */
[----:B------:R-:W-:Y:S01]  /*12d0*/  ISETP.GE.AND P1, PT, R21, 0x1, PT ;  /* 0x000000011500780c */ /* 0x000fe20003f26270 */
[----:B-1----:R-:W-:Y:S01]  /*12e0*/  IMAD.MOV.U32 R10, RZ, RZ, R4 ;  /* 0x000000ffff0a7224 */ /* 0x002fe200078e0004 */
[----:B------:R-:W-:Y:S01]  /*12f0*/  MOV R11, R5 ;  /* 0x00000005000b7202 */ /* 0x000fe20000000f00 */
[----:B------:R-:W-:Y:S01]  /*1300*/  BSSY.RECONVERGENT B1, `(.L_x_59) ;  /* 0x0000024000017945 */ /* 0x000fe20003800200 */
[----:B0-----:R-:W-:-:S04]  /*1310*/  MOV R0, UR5 ;  /* 0x0000000500007c02 */ /* 0x001fc80008000f00 */
[----:B------:R-:W-:-:S13]  /*1320*/  ISETP.GE.AND P0, PT, R21, R0, PT ;  /* 0x000000001500720c */ /* 0x000fda0003f06270 */
[----:B------:R-:W-:-:S04]  /*1330*/  @!P0 IMAD R13, R2, R21, RZ ;  /* 0x00000015020d8224 */ /* 0x000fc800078e02ff */
[C---:B------:R-:W-:Y:S02]  /*1340*/  @!P0 IMAD R12, R13.reuse, 0x4, R6 ;  /* 0x000000040d0c8824 */ /* 0x040fe400078e0206 */
[----:B------:R-:W-:-:S03]  /*1350*/  @!P0 IMAD.WIDE R10, R13, 0x4, R26 ;  /* 0x000000040d0a8825 */ /* 0x000fc600078e021a */
[C---:B------:R-:W-:Y:S01]  /*1360*/  @!P0 LEA R14, R23.reuse, R12, 0x2 ;  /* 0x0000000c170e8211 */ /* 0x040fe200078e10ff */
[----:B------:R0:W-:Y:S01]  /*1370*/  @!P0 STS [R12], R31 ;  /* 0x0000001f0c008388 */ /* 0x0001e20000000800 */
[----:B------:R-:W-:-:S03]  /*1380*/  @!P0 IMAD.WIDE R8, R23, 0x4, R10 ;  /* 0x0000000417088825 */ /* 0x000fc600078e020a */
[----:B------:R0:W-:Y:S01]  /*1390*/  @!P0 STS [R14], R15 ;  /* 0x0000000f0e008388 */ /* 0x0001e20000000800 */
[----:B------:R-:W-:Y:S05]  /*13a0*/  @!P1 BRA `(.L_x_60) ;  /* 0x0000000000649947 */ /* 0x000fea0003800000 */
[----:B------:R-:W1:Y:S01]  /*13b0*/  LDC R0, c[0x0][0x39c] ;  /* 0x0000e700ff007b82 */ /* 0x000e620000000800 */
[----:B0-----:R-:W-:Y:S02]  /*13c0*/  HFMA2 R12, -RZ, RZ, 0, 5.9604644775390625e-08 ;  /* 0x00000001ff0c7431 */ /* 0x001fe400000001ff */
[----:B------:R-:W-:-:S07]  /*13d0*/  VIADD R13, R21, 0xffffffff ;  /* 0xffffffff150d7836 */ /* 0x000fce0000000000 */
.L_x_61:
[----:B------:R-:W2:Y:S01]  /*13e0*/  LD.E R28, desc[UR6][R10.64] ;  /* 0x000000060a1c7980 */ /* 0x000ea2000c101900 */
[----:B------:R-:W-:-:S04]  /*13f0*/  IMAD R15, R2, R13, RZ ;  /* 0x0000000d020f7224 */ /* 0x000fc800078e02ff */
[----:B------:R-:W-:-:S05]  /*1400*/  IMAD R22, R15, 0x4, R6 ;  /* 0x000000040f167824 */ /* 0x000fca00078e0206 */
[----:B------:R-:W2:Y:S02]  /*1410*/  LDS R35, [R22] ;  /* 0x0000000016237984 */ /* 0x000ea40000000800 */
[----:B--2---:R-:W-:-:S13]  /*1420*/  FSETP.GT.AND P0, PT, R35, R28, PT ;  /* 0x0000001c2300720b */ /* 0x004fda0003f04000 */
[----:B------:R-:W-:Y:S05]  /*1430*/  @!P0 BRA `(.L_x_60) ;  /* 0x0000000000408947 */ /* 0x000fea0003800000 */
[----:B------:R-:W-:Y:S04]  /*1440*/  STS [R22], R28 ;  /* 0x0000001c16007388 */ /* 0x000fe80000000800 */
[----:B------:R0:W-:Y:S04]  /*1450*/  ST.E desc[UR6][R10.64], R35 ;  /* 0x000000230a007985 */ /* 0x0001e8000c101906 */
[----:B------:R-:W2:Y:S01]  /*1460*/  LD.E R31, desc[UR6][R8.64] ;  /* 0x00000006081f7980 */ /* 0x000ea2000c101900 */
[----:B-1----:R-:W-:Y:S02]  /*1470*/  IADD3 R13, PT, PT, R13, R0, RZ ;  /* 0x000000000d0d7210 */ /* 0x002fe40007ffe0ff */
[----:B------:R-:W-:-:S02]  /*1480*/  ISETP.NE.AND P0, PT, R12, R21, PT ;  /* 0x000000150c00720c */ /* 0x000fc40003f05270 */
[----:B------:R-:W-:Y:S01]  /*1490*/  IADD3 R20, PT, PT, R12, 0x1, RZ ;  /* 0x000000010c147810 */ /* 0x000fe20007ffe0ff */
[----:B------:R-:W-:Y:S02]  /*14a0*/  IMAD R33, R13, R2, RZ ;  /* 0x000000020d217224 */ /* 0x000fe400078e02ff */
[----:B0-----:R-:W-:Y:S01]  /*14b0*/  IMAD.WIDE R10, R15, 0x4, R26 ;  /* 0x000000040f0a7825 */ /* 0x001fe200078e021a */
[----:B------:R-:W-:-:S03]  /*14c0*/  MOV R12, R20 ;  /* 0x00000014000c7202 */ /* 0x000fc60000000f00 */
[----:B------:R-:W-:Y:S02]  /*14d0*/  IMAD R14, R33, 0x4, R6 ;  /* 0x00000004210e7824 */ /* 0x000fe400078e0206 */
[----:B------:R-:W-:-:S03]  /*14e0*/  IMAD.IADD R13, R21, 0x1, -R20 ;  /* 0x00000001150d7824 */ /* 0x000fc600078e0a14 */
[----:B------:R-:W0:Y:S04]  /*14f0*/  LDS R29, [R14] ;  /* 0x000000000e1d7984 */ /* 0x000e280000000800 */
[----:B--2---:R-:W-:Y:S04]  /*1500*/  STS [R14], R31 ;  /* 0x0000001f0e007388 */ /* 0x004fe80000000800 */
[----:B0-----:R0:W-:Y:S02]  /*1510*/  ST.E desc[UR6][R8.64], R29 ;  /* 0x0000001d08007985 */ /* 0x0011e4000c101906 */
[----:B0-----:R-:W-:Y:S01]  /*1520*/  IMAD.WIDE R8, R33, 0x4, R26 ;  /* 0x0000000421087825 */ /* 0x001fe200078e021a */
[----:B------:R-:W-:Y:S06]  /*1530*/  @P0 BRA `(.L_x_61) ;  /* 0xfffffffc00a80947 */ /* 0x000fec000383ffff */
.L_x_60:
[----:B------:R-:W-:Y:S05]  /*1540*/  BSYNC.RECONVERGENT B1 ;  /* 0x0000000000017941 */ /* 0x000fea0003800200 */
.L_x_59:
[C---:B-1----:R-:W-:Y:S01]  /*1550*/  ISETP.GE.AND P0, PT, R21.reuse, R0, PT ;  /* 0x000000001500720c */ /* 0x042fe20003f06270 */
[----:B------:R-:W-:-:S12]  /*1560*/  VIADD R0, R21, 0x1 ;  /* 0x0000000115007836 */ /* 0x000fd80000000000 */
[----:B------:R-:W-:-:S07]  /*1570*/  @P0 IADD3 R0, PT, PT, R21, RZ, RZ ;  /* 0x000000ff15000210 */ /* 0x000fce0007ffe0ff */
.L_x_58:
[----:B------:R-:W-:Y:S05]  /*1580*/  BSYNC.RECONVERGENT B0 ;  /* 0x0000000000007941 */ /* 0x000fea0003800200 */
.L_x_57:
[----:B------:R-:W2:Y:S01]  /*1590*/  LDCU UR5, c[0x0][0x394] ;  /* 0x00007280ff0577ac */ /* 0x000ea20008000800 */
[----:B------:R-:W3:Y:S01]  /*15a0*/  LDC R28, c[0x0][0x398] ;  /* 0x0000e600ff1c7b82 */ /* 0x000ee20000000800 */
[----:B------:R-:W-:-:S04]  /*15b0*/  UIADD3 UR4, UPT, UPT, UR4, 0x1, URZ ;  /* 0x0000000104047890 */ /* 0x000fc8000fffe0ff */
[----:B--2---:R-:W-:Y:S01]  /*15c0*/  UISETP.NE.AND UP0, UPT, UR4, UR5, UPT ;  /* 0x000000050400728c */ /* 0x004fe2000bf05270 */
[----:B---3--:R-:W-:-:S08]  /*15d0*/  IMAD.WIDE R24, R28, 0x4, R24 ;  /* 0x000000041c187825 */ /* 0x008fd000078e0218 */
[----:B------:R-:W-:Y:S05]  /*15e0*/  BRA.U UP0, `(.L_x_62) ;  /* 0xfffffff100c07547 */ /* 0x000fea000b83ffff */
[----:B------:R-:W2:Y:S02]  /*15f0*/  LDCU UR4, c[0x0][0x394] ;  /* 0x00007280ff0477ac */ /* 0x000ea40008000800 */
[----:B--2---:R-:W-:-:S07]  /*1600*/  IMAD.U32 R16, RZ, RZ, UR4 ;  /* 0x00000004ff107e24 */ /* 0x004fce000f8e00ff */
.L_x_51:
[----:B------:R-:W-:Y:S01]  /*1610*/  ISETP.GE.AND P0, PT, R16, R7, PT ;  /* 0x000000071000720c */ /* 0x000fe20003f06270 */
[----:B------:R-:W-:Y:S04]  /*1620*/  BSSY.RECONVERGENT B1, `(.L_x_63) ;  /* 0x0000267000017945 */ /* 0x000fe80003800200 */
[----:B------:R-:W-:Y:S08]  /*1630*/  BSSY.RELIABLE B0, `(.L_x_64) ;  /* 0x00000ec000007945 */ /* 0x000ff00003800100 */
[----:B------:R-:W-:Y:S05]  /*1640*/  @P0 BRA `(.L_x_65) ;  /* 0x0000000c00a80947 */ /* 0x000fea0003800000 */
[----:B------:R-:W-:Y:S01]  /*1650*/  HFMA2 R21, -RZ, RZ, 0, 0 ;  /* 0x00000000ff157431 */ /* 0x000fe200000001ff */
[----:B------:R-:W-:Y:S01]  /*1660*/  BSSY.RECONVERGENT B2, `(.L_x_66) ;  /* 0x00000e1000027945 */ /* 0x000fe20003800200 */
[C---:B------:R-:W-:Y:S02]  /*1670*/  LOP3.LUT R20, R28.reuse, 0xf, RZ, 0xc0, !PT ;  /* 0x0000000f1c147812 */ /* 0x040fe400078ec0ff */
[C---:B------:R-:W-:Y:S02]  /*1680*/  LOP3.LUT R19, R28.reuse, 0x7, RZ, 0xc0, !PT ;  /* 0x000000071c137812 */ /* 0x040fe400078ec0ff */
[C---:B------:R-:W-:Y:S02]  /*1690*/  LOP3.LUT R18, R28.reuse, 0x7ffffff0, RZ, 0xc0, !PT ;  /* 0x7ffffff01c127812 */ /* 0x040fe400078ec0ff */
[----:B------:R-:W-:-:S07]  /*16a0*/  LOP3.LUT R17, R28, 0x3, RZ, 0xc0, !PT ;  /* 0x000000031c117812 */ /* 0x000fce00078ec0ff */
.L_x_77:
[----:B------:R-:W2:Y:S01]  /*16b0*/  LDCU UR4, c[0x0][0x398] ;  /* 0x00007300ff0477ac */ /* 0x000ea20008000800 */
[----:B------:R-:W-:Y:S01]  /*16c0*/  IMAD.MOV.U32 R7, RZ, RZ, R0 ;  /* 0x000000ffff077224 */ /* 0x000fe200078e0000 */
[----:B0--3--:R-:W-:Y:S01]  /*16d0*/  MOV R30, RZ ;  /* 0x000000ff001e7202 */ /* 0x009fe20000000f00 */
[----:B--2---:R-:W-:-:S09]  /*16e0*/  UISETP.GE.AND UP0, UPT, UR4, 0x1, UPT ;  /* 0x000000010400788c */ /* 0x004fd2000bf06270 */
[----:B------:R-:W-:Y:S05]  /*16f0*/  BRA.U !UP0, `(.L_x_67) ;  /* 0x0000000908347547 */ /* 0x000fea000b800000 */
[----:B------:R-:W-:Y:S01]  /*1700*/  UISETP.GE.U32.AND UP0, UPT, UR4, 0x10, UPT ;  /* 0x000000100400788c */ /* 0x000fe2000bf06070 */
[----:B------:R-:W-:Y:S01]  /*1710*/  IMAD.MOV.U32 R30, RZ, RZ, RZ ;  /* 0x000000ffff1e7224 */ /* 0x000fe200078e00ff */
[----:B------:R-:W-:-:S07]  /*1720*/  MOV R28, RZ ;  /* 0x000000ff001c7202 */ /* 0x000fce0000000f00 */
[----:B------:R-:W-:Y:S05]  /*1730*/  BRA.U !UP0, `(.L_x_68) ;  /* 0x0000000508007547 */ /* 0x000fea000b800000 */
[----:B------:R-:W-:Y:S01]  /*1740*/  IADD3 R28, P0, PT, R24, 0x20, RZ ;  /* 0x00000020181c7810 */ /* 0x000fe20007f1e0ff */
[----:B------:R-:W-:Y:S01]  /*1750*/  IMAD.MOV R22, RZ, RZ, -R18 ;  /* 0x000000ffff167224 */ /* 0x000fe200078e0a12 */
[----:B------:R-:W-:Y:S01]  /*1760*/  IADD3 R23, PT, PT, R1, 0x210, RZ ;  /* 0x0000021001177810 */ /* 0x000fe20007ffe0ff */
[----:B------:R-:W-:Y:S01]  /*1770*/  IMAD.MOV.U32 R30, RZ, RZ, RZ ;  /* 0x000000ffff1e7224 */ /* 0x000fe200078e00ff */
[----:B------:R-:W-:-:S09]  /*1780*/  IADD3.X R29, PT, PT, RZ, R25, RZ, P0, !PT ;  /* 0x00000019ff1d7210 */ /* 0x000fd200007fe4ff */
.L_x_69:
[----:B01----:R-:W2:Y:S04]  /*1790*/  LDL.128 R12, [R23+-0x20] ;  /* 0xffffe000170c7983 */ /* 0x003ea80000100c00 */
[----:B------:R-:W2:Y:S04]  /*17a0*/  LDG.E.CONSTANT R9, desc[UR6][R28.64+-0x20] ;  /* 0xffffe0061c097981 */ /* 0x000ea8000c1e9900 */
[----:B------:R-:W3:Y:S04]  /*17b0*/  LDG.E.CONSTANT R8, desc[UR6][R28.64+-0x1c] ;  /* 0xffffe4061c087981 */ /* 0x000ee8000c1e9900 */
[----:B------:R-:W4:Y:S01]  /*17c0*/  LDG.E.CONSTANT R31, desc[UR6][R28.64+-0x18] ;  /* 0xffffe8061c1f7981 */ /* 0x000f22000c1e9900 */
[----:B--2---:R-:W-:-:S03]  /*17d0*/  FADD R9, R12, -R9 ;  /* 0x800000090c097221 */ /* 0x004fc60000000000 */
[----:B------:R-:W2:Y:S01]  /*17e0*/  LDG.E.CONSTANT R12, desc[UR6][R28.64+-0x14] ;  /* 0xffffec061c0c7981 */ /* 0x000ea2000c1e9900 */
[----:B------:R-:W-:Y:S01]  /*17f0*/  FFMA R32, R9, R9, R30 ;  /* 0x0000000909207223 */ /* 0x000fe2000000001e */
[----:B---3--:R-:W-:Y:S02]  /*1800*/  FADD R33, R13, -R8 ;  /* 0x800000080d217221 */ /* 0x008fe40000000000 */
[----:B------:R-:W3:Y:S04]  /*1810*/  LDG.E.CONSTANT R30, desc[UR6][R28.64+-0xc] ;  /* 0xfffff4061c1e7981 */ /* 0x000ee8000c1e9900 */
[----:B------:R-:W5:Y:S04]  /*1820*/  LDG.E.CONSTANT R13, desc[UR6][R28.64+-0x10] ;  /* 0xfffff0061c0d7981 */ /* 0x000f68000c1e9900 */
[----:B------:R-:W5:Y:S01]  /*1830*/  LDL.128 R8, [R23+-0x10] ;  /* 0xfffff00017087983 */ /* 0x000f620000100c00 */
[----:B------:R-:W-:Y:S01]  /*1840*/  FFMA R32, R33, R33, R32 ;  /* 0x0000002121207223 */ /* 0x000fe20000000020 */
[----:B----4-:R-:W-:-:S02]  /*1850*/  FADD R31, R14, -R31 ;  /* 0x8000001f0e1f7221 */ /* 0x010fc40000000000 */
[----:B------:R-:W4:Y:S02]  /*1860*/  LDG.E.CONSTANT R33, desc[UR6][R28.64+-0x8] ;  /* 0xfffff8061c217981 */ /* 0x000f24000c1e9900 */
[----:B------:R-:W-:Y:S01]  /*1870*/  FFMA R32, R31, R31, R32 ;  /* 0x0000001f1f207223 */ /* 0x000fe20000000020 */
[----:B--2---:R-:W-:-:S04]  /*1880*/  FADD R15, R15, -R12 ;  /* 0x8000000c0f0f7221 */ /* 0x004fc80000000000 */
[----:B------:R-:W-:Y:S01]  /*1890*/  FFMA R32, R15, R15, R32 ;  /* 0x0000000f0f207223 */ /* 0x000fe20000000020 */
[----:B-----5:R-:W-:Y:S02]  /*18a0*/  FADD R13, R8, -R13 ;  /* 0x8000000d080d7221 */ /* 0x020fe40000000000 */
[----:B------:R-:W2:Y:S01]  /*18b0*/  LDG.E.CONSTANT R8, desc[UR6][R28.64+-0x4] ;  /* 0xfffffc061c087981 */ /* 0x000ea2000c1e9900 */
[----:B---3--:R-:W-:Y:S01]  /*18c0*/  FADD R31, R9, -R30 ;  /* 0x8000001e091f7221 */ /* 0x008fe20000000000 */
[----:B------:R-:W-:Y:S02]  /*18d0*/  FFMA R32, R13, R13, R32 ;  /* 0x0000000d0d207223 */ /* 0x000fe40000000020 */
[----:B------:R-:W3:Y:S04]  /*18e0*/  LDG.E.CONSTANT R9, desc[UR6][R28.64] ;  /* 0x000000061c097981 */ /* 0x000ee8000c1e9900 */
[----:B------:R-:W3:Y:S04]  /*18f0*/  LDL.128 R12, [R23] ;  /* 0x00000000170c7983 */ /* 0x000ee80000100c00 */
[----:B------:R-:W5:Y:S01]  /*1900*/  LDG.E.CONSTANT R30, desc[UR6][R28.64+0x4] ;  /* 0x000004061c1e7981 */ /* 0x000f62000c1e9900 */
[----:B------:R-:W-:-:S03]  /*1910*/  FFMA R32, R31, R31, R32 ;  /* 0x0000001f1f207223 */ /* 0x000fc60000000020 */
[----:B------:R-:W5:Y:S01]  /*1920*/  LDG.E.CONSTANT R31, desc[UR6][R28.64+0x8] ;  /* 0x000008061c1f7981 */ /* 0x000f62000c1e9900 */
[----:B----4-:R-:W-:-:S04]  /*1930*/  FADD R33, R10, -R33 ;  /* 0x800000210a217221 */ /* 0x010fc80000000000 */
[----:B------:R-:W-:Y:S01]  /*1940*/  FFMA R32, R33, R33, R32 ;  /* 0x0000002121207223 */ /* 0x000fe20000000020 */
[----:B--2---:R-:W-:-:S04]  /*1950*/  FADD R11, R11, -R8 ;  /* 0x800000080b0b7221 */ /* 0x004fc80000000000 */
[----:B------:R-:W-:Y:S01]  /*1960*/  FFMA R32, R11, R11, R32 ;  /* 0x0000000b0b207223 */ /* 0x000fe20000000020 */
[----:B---3--:R-:W-:Y:S02]  /*1970*/  FADD R9, R12, -R9 ;  /* 0x800000090c097221 */ /* 0x008fe40000000000 */
[----:B------:R-:W2:Y:S02]  /*1980*/  LDG.E.CONSTANT R12, desc[UR6][R28.64+0xc] ;  /* 0x00000c061c0c7981 */ /* 0x000ea4000c1e9900 */
[----:B------:R-:W-:Y:S01]  /*1990*/  FFMA R32, R9, R9, R32 ;  /* 0x0000000909207223 */ /* 0x000fe20000000020 */
[----:B-----5:R-:W-:Y:S01]  /*19a0*/  FADD R33, R13, -R30 ;  /* 0x8000001e0d217221 */ /* 0x020fe20000000000 */
[----:B------:R-:W3:Y:S04]  /*19b0*/  LDL.128 R8, [R23+0x10] ;  /* 0x0000100017087983 */ /* 0x000ee80000100c00 */
[----:B------:R-:W3:Y:S01]  /*19c0*/  LDG.E.CONSTANT R13, desc[UR6][R28.64+0x10] ;  /* 0x000010061c0d7981 */ /* 0x000ee2000c1e9900 */
[----:B------:R-:W-:-:S03]  /*19d0*/  FFMA R32, R33, R33, R32 ;  /* 0x0000002121207223 */ /* 0x000fc60000000020 */
[----:B------:R-:W4:Y:S01]  /*19e0*/  LDG.E.CONSTANT R30, desc[UR6][R28.64+0x14] ;  /* 0x000014061c1e7981 */ /* 0x000f22000c1e9900 */
[----:B------:R-:W-:-:S03]  /*19f0*/  FADD R31, R14, -R31 ;  /* 0x8000001f0e1f7221 */ /* 0x000fc60000000000 */
[----:B------:R-:W5:Y:S04]  /*1a00*/  LDG.E.CONSTANT R33, desc[UR6][R28.64+0x18] ;  /* 0x000018061c217981 */ /* 0x000f68000c1e9900 */
[----:B------:R0:W5:Y:S01]  /*1a10*/  LDG.E.CONSTANT R14, desc[UR6][R28.64+0x1c] ;  /* 0x00001c061c0e7981 */ /* 0x000162000c1e9900 */
[----:B------:R-:W-:Y:S01]  /*1a20*/  FFMA R32, R31, R31, R32 ;  /* 0x0000001f1f207223 */ /* 0x000fe20000000020 */
[----:B------:R-:W-:-:S05]  /*1a30*/  VIADD R22, R22, 0x10 ;  /* 0x0000001016167836 */ /* 0x000fca0000000000 */
[----:B------:R-:W-:Y:S02]  /*1a40*/  ISETP.NE.AND P0, PT, R22, RZ, PT ;  /* 0x000000ff1600720c */ /* 0x000fe40003f05270 */
[----:B0-----:R-:W-:Y:S01]  /*1a50*/  IADD3 R28, P1, PT, R28, 0x40, RZ ;  /* 0x000000401c1c7810 */ /* 0x001fe20007f3e0ff */
[----:B------:R-:W-:-:S03]  /*1a60*/  VIADD R23, R23, 0x40 ;  /* 0x0000004017177836 */ /* 0x000fc60000000000 */
[----:B------:R-:W-:Y:S01]  /*1a70*/  IADD3.X R29, PT, PT, RZ, R29, RZ, P1, !PT ;  /* 0x0000001dff1d7210 */ /* 0x000fe20000ffe4ff */
[----:B--2---:R-:W-:-:S04]  /*1a80*/  FADD R15, R15, -R12 ;  /* 0x8000000c0f0f7221 */ /* 0x004fc80000000000 */
[----:B------:R-:W-:Y:S01]  /*1a90*/  FFMA R32, R15, R15, R32 ;  /* 0x0000000f0f207223 */ /* 0x000fe20000000020 */
[----:B---3--:R-:W-:-:S04]  /*1aa0*/  FADD R13, R8, -R13 ;  /* 0x8000000d080d7221 */ /* 0x008fc80000000000 */
[----:B------:R-:W-:Y:S01]  /*1ab0*/  FFMA R32, R13, R13, R32 ;  /* 0x0000000d0d207223 */ /* 0x000fe20000000020 */
[----:B----4-:R-:W-:Y:S01]  /*1ac0*/  FADD R9, R9, -R30 ;  /* 0x8000001e09097221 */ /* 0x010fe20000000000 */
[----:B-----5:R-:W-:-:S03]  /*1ad0*/  FADD R33, R10, -R33 ;  /* 0x800000210a217221 */ /* 0x020fc60000000000 */
[----:B------:R-:W-:Y:S01]  /*1ae0*/  FFMA R32, R9, R9, R32 ;  /* 0x0000000909207223 */ /* 0x000fe20000000020 */
[----:B------:R-:W-:-:S03]  /*1af0*/  FADD R11, R11, -R14 ;  /* 0x8000000e0b0b7221 */ /* 0x000fc60000000000 */
[----:B------:R-:W-:-:S04]  /*1b00*/  FFMA R32, R33, R33, R32 ;  /* 0x0000002121207223 */ /* 0x000fc80000000020 */
[----:B------:R-:W-:Y:S01]  /*1b10*/  FFMA R30, R11, R11, R32 ;  /* 0x0000000b0b1e7223 */ /* 0x000fe20000000020 */
[----:B------:R-:W-:Y:S06]  /*1b20*/  @P0 BRA `(.L_x_69) ;  /* 0xfffffffc00180947 */ /* 0x000fec000383ffff */
[----:B------:R-:W-:-:S07]  /*1b30*/  MOV R28, R18 ;  /* 0x00000012001c7202 */ /* 0x000fce0000000f00 */
.L_x_68:
[----:B------:R-:W-:-:S13]  /*1b40*/  ISETP.NE.AND P0, PT, R20, RZ, PT ;  /* 0x000000ff1400720c */ /* 0x000fda0003f05270 */
[----:B------:R-:W-:Y:S05]  /*1b50*/  @!P0 BRA `(.L_x_67) ;  /* 0x00000004001c8947 */ /* 0x000fea0003800000 */
[----:B------:R-:W-:Y:S01]  /*1b60*/  VIADD R8, R20, 0xffffffff ;  /* 0xffffffff14087836 */ /* 0x000fe20000000000 */
[----:B------:R-:W-:-:S04]  /*1b70*/  ISETP.NE.AND P1, PT, R19, RZ, PT ;  /* 0x000000ff1300720c */ /* 0x000fc80003f25270 */
[----:B------:R-:W-:-:S13]  /*1b80*/  ISETP.GE.U32.AND P0, PT, R8, 0x7, PT ;  /* 0x000000070800780c */ /* 0x000fda0003f06070 */
[----:B------:R-:W-:Y:S05]  /*1b90*/  @!P0 BRA `(.L_x_70) ;  /* 0x0000000000748947 */ /* 0x000fea0003800000 */
[C---:B------:R-:W-:Y:S01]  /*1ba0*/  IMAD.WIDE.U32 R22, R28.reuse, 0x4, R24 ;  /* 0x000000041c167825 */ /* 0x040fe200078e0018 */
[----:B------:R-:W-:-:S04]  /*1bb0*/  LEA R35, R28, R1, 0x2 ;  /* 0x000000011c237211 */ /* 0x000fc800078e10ff */
[----:B------:R-:W2:Y:S04]  /*1bc0*/  LDG.E.CONSTANT R13, desc[UR6][R22.64] ;  /* 0x00000006160d7981 */ /* 0x000ea8000c1e9900 */
[----:B-1----:R-:W2:Y:S04]  /*1bd0*/  LDL.128 R8, [R35+0x1f0] ;  /* 0x0001f00023087983 */ /* 0x002ea80000100c00 */
[----:B------:R-:W3:Y:S04]  /*1be0*/  LDG.E.CONSTANT R32, desc[UR6][R22.64+0x4] ;  /* 0x0000040616207981 */ /* 0x000ee8000c1e9900 */
[----:B------:R-:W4:Y:S04]  /*1bf0*/  LDG.E.CONSTANT R29, desc[UR6][R22.64+0x8] ;  /* 0x00000806161d7981 */ /* 0x000f28000c1e9900 */
[----:B------:R-:W5:Y:S04]  /*1c00*/  LDG.E.CONSTANT R34, desc[UR6][R22.64+0xc] ;  /* 0x00000c0616227981 */ /* 0x000f68000c1e9900 */
[----:B0-----:R-:W5:Y:S04]  /*1c10*/  LDG.E.CONSTANT R31, desc[UR6][R22.64+0x10] ;  /* 0x00001006161f7981 */ /* 0x001f68000c1e9900 */
        /* <DEDUP_REMOVED lines=12> */
[----:B------:R-:W-:Y:S02]  /*1ce0*/  VIADD R28, R28, 0x8 ;  /* 0x000000081c1c7836 */ /* 0x000fe40000000000 */
        /* <DEDUP_REMOVED lines=8> */
.L_x_70:
[----:B------:R-:W-:Y:S05]  /*1d70*/  @!P1 BRA `(.L_x_67) ;  /* 0x0000000000949947 */ /* 0x000fea0003800000 */
[----:B------:R-:W-:Y:S02]  /*1d80*/  IADD3 R8, PT, PT, R19, -0x1, RZ ;  /* 0xffffffff13087810 */ /* 0x000fe40007ffe0ff */
[----:B------:R-:W-:Y:S02]  /*1d90*/  ISETP.NE.AND P1, PT, R17, RZ, PT ;  /* 0x000000ff1100720c */ /* 0x000fe40003f25270 */
[----:B------:R-:W-:-:S13]  /*1da0*/  ISETP.GE.U32.AND P0, PT, R8, 0x3, PT ;  /* 0x000000030800780c */ /* 0x000fda0003f06070 */
[----:B------:R-:W-:Y:S05]  /*1db0*/  @!P0 BRA `(.L_x_71) ;  /* 0x0000000000408947 */ /* 0x000fea0003800000 */
[C---:B------:R-:W-:Y:S02]  /*1dc0*/  IMAD R8, R28.reuse, 0x4, R1 ;  /* 0x000000041c087824 */ /* 0x040fe400078e0201 */
[----:B01----:R-:W-:-:S04]  /*1dd0*/  IMAD.WIDE.U32 R12, R28, 0x4, R24 ;  /* 0x000000041c0c7825 */ /* 0x003fc800078e0018 */
[----:B------:R-:W2:Y:S04]  /*1de0*/  LDL.128 R8, [R8+0x1f0] ;  /* 0x0001f00008087983 */ /* 0x000ea80000100c00 */
[----:B------:R-:W2:Y:S04]  /*1df0*/  LDG.E.CONSTANT R15, desc[UR6][R12.64] ;  /* 0x000000060c0f7981 */ /* 0x000ea8000c1e9900 */
[----:B------:R-:W3:Y:S04]  /*1e00*/  LDG.E.CONSTANT R14, desc[UR6][R12.64+0x4] ;  /* 0x000004060c0e7981 */ /* 0x000ee8000c1e9900 */
[----:B------:R-:W4:Y:S04]  /*1e10*/  LDG.E.CONSTANT R23, desc[UR6][R12.64+0x8] ;  /* 0x000008060c177981 */ /* 0x000f28000c1e9900 */
[----:B------:R-:W5:Y:S01]  /*1e20*/  LDG.E.CONSTANT R22, desc[UR6][R12.64+0xc] ;  /* 0x00000c060c167981 */ /* 0x000f62000c1e9900 */
[----:B------:R-:W-:Y:S01]  /*1e30*/  IADD3 R28, PT, PT, R28, 0x4, RZ ;  /* 0x000000041c1c7810 */ /* 0x000fe20007ffe0ff */
        /* <DEDUP_REMOVED lines=8> */
.L_x_71:
[----:B------:R-:W-:Y:S05]  /*1ec0*/  @!P1 BRA `(.L_x_67) ;  /* 0x0000000000409947 */ /* 0x000fea0003800000 */
[----:B-1----:R-:W-:-:S04]  /*1ed0*/  IMAD.WIDE.U32 R10, R28, 0x4, R24 ;  /* 0x000000041c0a7825 */ /* 0x002fc800078e0018 */
[----:B0-----:R-:W-:Y:S01]  /*1ee0*/  IMAD R14, R28, 0x4, R1 ;  /* 0x000000041c0e7824 */ /* 0x001fe200078e0201 */
        /* <DEDUP_REMOVED lines=14> */
.L_x_67:
[----:B------:R-:W2:Y:S01]  /*1fd0*/  LDCU UR5, c[0x0][0x39c] ;  /* 0x00007380ff0577ac */ /* 0x000ea20008000800 */
[----:B------:R-:W-:Y:S01]  /*1fe0*/  ISETP.NE.AND P0, PT, R0, RZ, PT ;  /* 0x000000ff0000720c */ /* 0x000fe20003f05270 */
[----:B------:R3:W-:Y:S01]  /*1ff0*/  STL [R1], R30 ;  /* 0x0000001e01007387 */ /* 0x0007e20000100800 */
[----:B------:R-:W-:Y:S01]  /*2000*/  IADD3 R8, P1, PT, R4, 0x1e0, RZ ;  /* 0x000001e004087810 */ /* 0x000fe20007f3e0ff */
[----:B------:R-:W0:Y:S01]  /*2010*/  LDCU UR4, c[0x0][0x2f8] ;  /* 0x00005f00ff0477ac */ /* 0x000e220008000800 */
[----:B------:R-:W-:Y:S01]  /*2020*/  I2FP.F32.U32 R23, R16 ;  /* 0x0000001000177245 */ /* 0x000fe20000201000 */
[----:B------:R-:W-:Y:S01]  /*2030*/  BSSY.RECONVERGENT B3, `(.L_x_72) ;  /* 0x000003b000037945 */ /* 0x000fe20003800200 */
[----:B------:R-:W-:-:S07]  /*2040*/  IADD3.X R9, PT, PT, RZ, R5, RZ, P1, !PT ;  /* 0x00000005ff097210 */ /* 0x000fce0000ffe4ff */
[----:B------:R3:W-:Y:S01]  /*2050*/  @!P0 STS [R6], R30 ;  /* 0x0000001e06008388 */ /* 0x0007e20000000800 */
[----:B------:R-:W-:Y:S01]  /*2060*/  @!P0 IMAD.MOV.U32 R0, RZ, RZ, 0x1 ;  /* 0x00000001ff008424 */ /* 0x000fe200078e00ff */
[----:B-1----:R-:W-:Y:S01]  /*2070*/  @!P0 MOV R10, 0x1 ;  /* 0x00000001000a8802 */ /* 0x002fe20000000f00 */
[----:B--2---:R-:W-:Y:S01]  /*2080*/  IMAD R29, R2, UR5, RZ ;  /* 0x00000005021d7c24 */ /* 0x004fe2000f8e02ff */
[----:B0-----:R-:W-:-:S03]  /*2090*/  IADD3 R12, PT, PT, R8, -UR4, RZ ;  /* 0x80000004080c7c10 */ /* 0x001fc6000fffe0ff */
[----:B------:R-:W-:Y:S02]  /*20a0*/  @!P0 IMAD R14, R29, 0x4, R6 ;  /* 0x000000041d0e8824 */ /* 0x000fe400078e0206 */
[----:B------:R3:W-:Y:S04]  /*20b0*/  STL [R12], R23 ;  /* 0x000000170c007387 */ /* 0x0007e80000100800 */
[----:B------:R3:W-:Y:S01]  /*20c0*/  @!P0 STS [R14], R23 ;  /* 0x000000170e008388 */ /* 0x0007e20000000800 */
[----:B------:R-:W-:Y:S05]  /*20d0*/  @!P0 BRA `(.L_x_73) ;  /* 0x0000000000c08947 */ /* 0x000fea0003800000 */
[----:B------:R-:W0:Y:S01]  /*20e0*/  LDCU UR4, c[0x0][0x39c] ;  /* 0x00007380ff0477ac */ /* 0x000e220008000800 */
[----:B------:R-:W-:Y:S01]  /*20f0*/  ISETP.GE.AND P1, PT, R7, 0x1, PT ;  /* 0x000000010700780c */ /* 0x000fe20003f26270 */
[----:B------:R-:W-:Y:S01]  /*2100*/  IMAD.MOV.U32 R13, RZ, RZ, R5 ;  /* 0x000000ffff0d7224 */ /* 0x000fe200078e0005 */
[----:B---3--:R-:W-:Y:S01]  /*2110*/  MOV R12, R4 ;  /* 0x00000004000c7202 */ /* 0x008fe20000000f00 */
[----:B------:R-:W-:Y:S01]  /*2120*/  HFMA2 R10, -RZ, RZ, 0, 0 ;  /* 0x00000000ff0a7431 */ /* 0x000fe200000001ff */
[----:B------:R-:W-:Y:S01]  /*2130*/  BSSY.RECONVERGENT B4, `(.L_x_74) ;  /* 0x0000026000047945 */ /* 0x000fe20003800200 */
[----:B0-----:R-:W-:-:S05]  /*2140*/  IMAD.U32 R0, RZ, RZ, UR4 ;  /* 0x00000004ff007e24 */ /* 0x001fca000f8e00ff */
[----:B------:R-:W-:-:S13]  /*2150*/  ISETP.GE.AND P0, PT, R7, R0, PT ;  /* 0x000000000700720c */ /* 0x000fda0003f06270 */
[----:B------:R-:W-:Y:S01]  /*2160*/  @!P0 IMAD R11, R2, R7, RZ ;  /* 0x00000007020b8224 */ /* 0x000fe200078e02ff */
[----:B------:R-:W-:-:S03]  /*2170*/  @!P0 MOV R10, 0x1 ;  /* 0x00000001000a8802 */ /* 0x000fc60000000f00 */
[C---:B------:R-:W-:Y:S01]  /*2180*/  @!P0 IMAD.WIDE R12, R11.reuse, 0x4, R26 ;  /* 0x000000040b0c8825 */ /* 0x040fe200078e021a */
[----:B------:R-:W-:-:S05]  /*2190*/  @!P0 LEA R15, R11, R6, 0x2 ;  /* 0x000000060b0f8211 */ /* 0x000fca00078e10ff */
[C---:B------:R-:W-:Y:S01]  /*21a0*/  @!P0 IMAD R14, R29.reuse, 0x4, R15 ;  /* 0x000000041d0e8824 */ /* 0x040fe200078e020f */
[----:B------:R0:W-:Y:S01]  /*21b0*/  @!P0 STS [R15], R30 ;  /* 0x0000001e0f008388 */ /* 0x0001e20000000800 */
[----:B------:R-:W-:-:S03]  /*21c0*/  @!P0 IMAD.WIDE R8, R29, 0x4, R12 ;  /* 0x000000041d088825 */ /* 0x000fc600078e020c */
[----:B------:R0:W-:Y:S01]  /*21d0*/  @!P0 STS [R14], R23 ;  /* 0x000000170e008388 */ /* 0x0001e20000000800 */
[----:B------:R-:W-:Y:S05]  /*21e0*/  @!P1 BRA `(.L_x_75) ;  /* 0x0000000000689947 */ /* 0x000fea0003800000 */
[----:B------:R-:W1:Y:S01]  /*21f0*/  LDC R0, c[0x0][0x39c] ;  /* 0x0000e700ff007b82 */ /* 0x000e620000000800 */
[----:B------:R-:W-:Y:S01]  /*2200*/  VIADD R11, R7, 0xffffffff ;  /* 0xffffffff070b7836 */ /* 0x000fe20000000000 */
[----:B0-----:R-:W-:-:S07]  /*2210*/  MOV R14, 0x1 ;  /* 0x00000001000e7802 */ /* 0x001fce0000000f00 */
.L_x_76:
[----:B------:R-:W2:Y:S01]  /*2220*/  LD.E R32, desc[UR6][R12.64] ;  /* 0x000000060c207980 */ /* 0x000ea2000c101900 */
[----:B------:R-:W-:-:S05]  /*2230*/  IMAD R15, R2, R11, RZ ;  /* 0x0000000b020f7224 */ /* 0x000fca00078e02ff */
[----:B------:R-:W-:-:S05]  /*2240*/  LEA R30, R15, R6, 0x2 ;  /* 0x000000060f1e7211 */ /* 0x000fca00078e10ff */
[----:B------:R-:W2:Y:S02]  /*2250*/  LDS R33, [R30] ;  /* 0x000000001e217984 */ /* 0x000ea40000000800 */
[----:B--2---:R-:W-:-:S13]  /*2260*/  FSETP.GT.AND P0, PT, R33, R32, PT ;  /* 0x000000202100720b */ /* 0x004fda0003f04000 */
[----:B------:R-:W-:Y:S05]  /*2270*/  @!P0 BRA `(.L_x_75) ;  /* 0x0000000000448947 */ /* 0x000fea0003800000 */
[----:B------:R-:W-:Y:S04]  /*2280*/  STS [R30], R32 ;  /* 0x000000201e007388 */ /* 0x000fe80000000800 */
[----:B------:R0:W-:Y:S04]  /*2290*/  ST.E desc[UR6][R12.64], R33 ;  /* 0x000000210c007985 */ /* 0x0001e8000c101906 */
[----:B------:R-:W2:Y:S01]  /*22a0*/  LD.E R29, desc[UR6][R8.64] ;  /* 0x00000006081d7980 */ /* 0x000ea2000c101900 */
[----:B-1----:R-:W-:Y:S01]  /*22b0*/  IMAD.IADD R11, R11, 0x1, R0 ;  /* 0x000000010b0b7824 */ /* 0x002fe200078e0200 */
[C---:B------:R-:W-:Y:S01]  /*22c0*/  ISETP.NE.AND P0, PT, R14.reuse, R7, PT ;  /* 0x000000070e00720c */ /* 0x040fe20003f05270 */
[----:B------:R-:W-:Y:S01]  /*22d0*/  IMAD.MOV.U32 R10, RZ, RZ, 0x1 ;  /* 0x00000001ff0a7424 */ /* 0x000fe200078e00ff */
[----:B------:R-:W-:Y:S01]  /*22e0*/  IADD3 R28, PT, PT, R14, 0x1, RZ ;  /* 0x000000010e1c7810 */ /* 0x000fe20007ffe0ff */
[----:B------:R-:W-:-:S03]  /*22f0*/  IMAD R31, R11, R2, RZ ;  /* 0x000000020b1f7224 */ /* 0x000fc600078e02ff */
[----:B------:R-:W-:Y:S01]  /*2300*/  IADD3 R11, PT, PT, -R28, R7, RZ ;  /* 0x000000071c0b7210 */ /* 0x000fe20007ffe1ff */
[----:B0-----:R-:W-:Y:S01]  /*2310*/  IMAD.WIDE R12, R15, 0x4, R26 ;  /* 0x000000040f0c7825 */ /* 0x001fe200078e021a */
[----:B------:R-:W-:Y:S02]  /*2320*/  LEA R22, R31, R6, 0x2 ;  /* 0x000000061f167211 */ /* 0x000fe400078e10ff */
[----:B------:R-:W-:-:S03]  /*2330*/  MOV R14, R28 ;  /* 0x0000001c000e7202 */ /* 0x000fc60000000f00 */
[----:B------:R-:W0:Y:S04]  /*2340*/  LDS R23, [R22] ;  /* 0x0000000016177984 */ /* 0x000e280000000800 */
[----:B--2---:R-:W-:Y:S04]  /*2350*/  STS [R22], R29 ;  /* 0x0000001d16007388 */ /* 0x004fe80000000800 */
[----:B0-----:R0:W-:Y:S02]  /*2360*/  ST.E desc[UR6][R8.64], R23 ;  /* 0x0000001708007985 */ /* 0x0011e4000c101906 */
[----:B0-----:R-:W-:Y:S01]  /*2370*/  IMAD.WIDE R8, R31, 0x4, R26 ;  /* 0x000000041f087825 */ /* 0x001fe200078e021a */
[----:B------:R-:W-:Y:S06]  /*2380*/  @P0 BRA `(.L_x_76) ;  /* 0xfffffffc00a40947 */ /* 0x000fec000383ffff */
.L_x_75:
[----:B------:R-:W-:Y:S05]  /*2390*/  BSYNC.RECONVERGENT B4 ;  /* 0x0000000000047941 */ /* 0x000fea0003800200 */
.L_x_74:
[----:B------:R-:W-:-:S04]  /*23a0*/  ISETP.NE.AND P0, PT, R10, RZ, PT ;  /* 0x000000ff0a00720c */ /* 0x000fc80003f05270 */
[C---:B-1----:R-:W-:Y:S01]  /*23b0*/  ISETP.LT.AND P0, PT, R7.reuse, R0, P0 ;  /* 0x000000000700720c */ /* 0x042fe20000701270 */
[----:B------:R-:W-:-:S12]  /*23c0*/  VIADD R0, R7, 0x1 ;  /* 0x0000000107007836 */ /* 0x000fd80000000000 */
[----:B------:R-:W-:-:S07]  /*23d0*/  @!P0 IADD3 R0, PT, PT, R7, RZ, RZ ;  /* 0x000000ff07008210 */ /* 0x000fce0007ffe0ff */
.L_x_73:
[----:B------:R-:W-:Y:S05]  /*23e0*/  BSYNC.RECONVERGENT B3 ;  /* 0x0000000000037941 */ /* 0x000fea0003800200 */
.L_x_72:
[----:B------:R-:W1:Y:S01]  /*23f0*/  LDCU UR4, c[0x0][0x394] ;  /* 0x00007280ff0477ac */ /* 0x000e620008000800 */
[----:B------:R-:W2:Y:S01]  /*2400*/  LDC R7, c[0x0][0x398] ;  /* 0x0000e600ff077b82 */ /* 0x000ea20000000800 */
[----:B------:R-:W-:Y:S02]  /*2410*/  IADD3 R16, PT, PT, R16, 0x1, RZ ;  /* 0x0000000110107810 */ /* 0x000fe40007ffe0ff */
[----:B------:R-:W-:Y:S01]  /*2420*/  IADD3 R21, PT, PT, R10, R21, RZ ;  /* 0x000000150a157210 */ /* 0x000fe20007ffe0ff */
[----:B-1----:R-:W-:-:S05]  /*2430*/  VIADD R9, R3, UR4 ;  /* 0x0000000403097c36 */ /* 0x002fca0008000000 */
[----:B------:R-:W-:Y:S01]  /*2440*/  ISETP.GE.AND P0, PT, R16, R9, PT ;  /* 0x000000091000720c */ /* 0x000fe20003f06270 */
[----:B--2---:R-:W-:-:S12]  /*2450*/  IMAD.WIDE R24, R7, 0x4, R24 ;  /* 0x0000000407187825 */ /* 0x004fd800078e0218 */
[----:B------:R-:W-:Y:S05]  /*2460*/  @!P0 BRA `(.L_x_77) ;  /* 0xfffffff000908947 */ /* 0x000fea000383ffff */
[----:B------:R-:W-:Y:S05]  /*2470*/  BSYNC.RECONVERGENT B2 ;  /* 0x0000000000027941 */ /* 0x000fea0003800200 */
.L_x_66:
[----:B------:R-:W-:-:S13]  /*2480*/  ISETP.GT.AND P0, PT, R21, RZ, PT ;  /* 0x000000ff1500720c */ /* 0x000fda0003f04270 */
[----:B------:R-:W1:Y:S01]  /*2490*/  @P0 LDC.64 R4, c[0x0][0x3a0] ;  /* 0x0000e800ff040b82 */ /* 0x000e620000000a00 */
[----:B------:R-:W-:Y:S01]  /*24a0*/  @P0 MOV R7, 0xffffffff ;  /* 0xffffffff00070802 */ /* 0x000fe20000000f00 */
[----:B------:R-:W-:Y:S05]  /*24b0*/  @P0 BREAK.RELIABLE B0 ;  /* 0x0000000000000942 */ /* 0x000fea0003800100 */
[----:B-1----:R-:W-:-:S05]  /*24c0*/  @P0 IMAD.WIDE R4, R9, 0x4, R4 ;  /* 0x0000000409040825 */ /* 0x002fca00078e0204 */
[----:B------:R2:W-:Y:S01]  /*24d0*/  @P0 STG.E desc[UR6][R4.64], R7 ;  /* 0x0000000704000986 */ /* 0x0005e2000c101906 */
[----:B------:R-:W-:Y:S05]  /*24e0*/  @P0 BRA `(.L_x_78) ;  /* 0x0000001400e80947 */ /* 0x000fea0003800000 */
.L_x_65:
[----:B------:R-:W-:Y:S05]  /*24f0*/  BSYNC.RELIABLE B0 ;  /* 0x0000000000007941 */ /* 0x000fea0003800100 */
.L_x_64:
[----:B------:R-:W4:Y:S01]  /*2500*/  LDC R0, c[0x0][0x39c] ;  /* 0x0000e700ff007b82 */ /* 0x000f220000000800 */
[----:B--2---:R-:W-:Y:S01]  /*2510*/  VIADD R7, R1, 0x190 ;  /* 0x0000019001077836 */ /* 0x004fe20000000000 */
[C---:B----4-:R-:W-:Y:S02]  /*2520*/  ISETP.GE.AND P0, PT, R0.reuse, 0x1, PT ;  /* 0x000000010000780c */ /* 0x050fe40003f06270 */
[----:B------:R-:W-:-:S11]  /*2530*/  IADD3 R34, PT, PT, R0, -0x1, RZ ;  /* 0xffffffff00227810 */ /* 0x000fd60007ffe0ff */
[----:B------:R-:W-:Y:S05]  /*2540*/  @!P0 BRA `(.L_x_79) ;  /* 0x0000000400fc8947 */ /* 0x000fea0003800000 */
[----:B------:R-:W-:Y:S01]  /*2550*/  ISETP.GE.U32.AND P2, PT, R34, 0x7, PT ;  /* 0x000000072200780c */ /* 0x000fe20003f46070 */
[----:B------:R-:W-:Y:S01]  /*2560*/  HFMA2 R26, -RZ, RZ, 0, 0 ;  /* 0x00000000ff1a7431 */ /* 0x000fe200000001ff */
[----:B------:R-:W-:-:S04]  /*2570*/  LOP3.LUT R35, R0, 0x7, RZ, 0xc0, !PT ;  /* 0x0000000700237812 */ /* 0x000fc800078ec0ff */
[----:B------:R-:W-:-:S07]  /*2580*/  ISETP.NE.AND P1, PT, R35, RZ, PT ;  /* 0x000000ff2300720c */ /* 0x000fce0003f25270 */
[----:B------:R-:W-:Y:S06]  /*2590*/  @!P2 BRA `(.L_x_80) ;  /* 0x0000000000f0a947 */ /* 0x000fec0003800000 */
[----:B------:R-:W2:Y:S01]  /*25a0*/  S2R R8, SR_TID.X ;  /* 0x0000000000087919 */ /* 0x000ea20000002100 */
[----:B------:R-:W4:Y:S01]  /*25b0*/  S2UR UR5, SR_CgaCtaId ;  /* 0x00000000000579c3 */ /* 0x000f220000008800 */
[----:B------:R-:W5:Y:S01]  /*25c0*/  LDCU UR4, c[0x0][0x39c] ;  /* 0x00007380ff0477ac */ /* 0x000f620008000800 */
[----:B------:R-:W-:Y:S01]  /*25d0*/  LOP3.LUT R26, R0, 0x7ffffff8, RZ, 0xc0, !PT ;  /* 0x7ffffff8001a7812 */ /* 0x000fe200078ec0ff */
[----:B------:R-:W-:Y:S01]  /*25e0*/  BSSY.RECONVERGENT B2, `(.L_x_80) ;  /* 0x0000037000027945 */ /* 0x000fe20003800200 */
[----:B------:R-:W-:Y:S02]  /*25f0*/  IADD3 R27, PT, PT, R1, 0x1a0, RZ ;  /* 0x000001a0011b7810 */ /* 0x000fe40007ffe0ff */
[----:B------:R-:W-:Y:S02]  /*2600*/  IADD3 R28, PT, PT, -R26, RZ, RZ ;  /* 0x000000ff1a1c7210 */ /* 0x000fe40007ffe1ff */
[----:B------:R-:W0:Y:S01]  /*2610*/  LDC.64 R4, c[0x0][0x3a0] ;  /* 0x0000e800ff047b82 */ /* 0x000e220000000a00 */
[----:B-----5:R-:W-:Y:S01]  /*2620*/  IMAD R29, R2, UR4, RZ ;  /* 0x00000004021d7c24 */ /* 0x020fe2000f8e02ff */
[----:B------:R-:W-:-:S02]  /*2630*/  UMOV UR4, 0x400 ;  /* 0x0000040000047882 */ /* 0x000fc40000000000 */
[----:B----4-:R-:W-:Y:S01]  /*2640*/  ULEA UR4, UR5, UR4, 0x18 ;  /* 0x0000000405047291 */ /* 0x010fe2000f8ec0ff */
[----:B--2---:R-:W-:-:S05]  /*2650*/  IMAD.IADD R29, R29, 0x1, R8 ;  /* 0x000000011d1d7824 */ /* 0x004fca00078e0208 */
[----:B------:R-:W-:-:S07]  /*2660*/  LEA R29, R29, UR4, 0x2 ;  /* 0x000000041d1d7c11 */ /* 0x000fce000f8e10ff */
.L_x_81:
[C---:B------:R-:W-:Y:S01]  /*2670*/  IMAD R9, R2.reuse, 0x4, R29 ;  /* 0x0000000402097824 */ /* 0x040fe200078e021d */
[----:B------:R-:W2:Y:S04]  /*2680*/  LDS R8, [R29] ;  /* 0x000000001d087984 */ /* 0x000ea80000000800 */
[C---:B-1----:R-:W-:Y:S02]  /*2690*/  LEA R11, R2.reuse, R9, 0x2 ;  /* 0x00000009020b7211 */ /* 0x042fe400078e10ff */
[----:B------:R-:W1:Y:S02]  /*26a0*/  LDS R9, [R9] ;  /* 0x0000000009097984 */ /* 0x000e640000000800 */
[C---:B------:R-:W-:Y:S02]  /*26b0*/  LEA R13, R2.reuse, R11, 0x2 ;  /* 0x0000000b020d7211 */ /* 0x040fe400078e10ff */
[----:B------:R-:W4:Y:S03]  /*26c0*/  LDS R11, [R11] ;  /* 0x000000000b0b7984 */ /* 0x000f260000000800 */
[----:B------:R-:W-:-:S02]  /*26d0*/  IMAD R17, R2, 0x4, R13 ;  /* 0x0000000402117824 */ /* 0x000fc400078e020d */
[----:B------:R-:W5:Y:S03]  /*26e0*/  LDS R13, [R13] ;  /* 0x000000000d0d7984 */ /* 0x000f660000000800 */
[C---:B------:R-:W-:Y:S01]  /*26f0*/  LEA R19, R2.reuse, R17, 0x2 ;  /* 0x0000001102137211 */ /* 0x040fe200078e10ff */
[----:B0--3--:R-:W0:Y:S03]  /*2700*/  LDS R12, [R17] ;  /* 0x00000000110c7984 */ /* 0x009e260000000800 */
[C---:B------:R-:W-:Y:S02]  /*2710*/  LEA R10, R2.reuse, R19, 0x2 ;  /* 0x00000013020a7211 */ /* 0x040fe400078e10ff */
[----:B------:R-:W3:Y:S03]  /*2720*/  LDS R19, [R19] ;  /* 0x0000000013137984 */ /* 0x000ee60000000800 */
[----:B------:R-:W-:Y:S01]  /*2730*/  IMAD R16, R2, 0x4, R10 ;  /* 0x0000000402107824 */ /* 0x000fe200078e020a */
[----:B------:R0:W3:Y:S05]  /*2740*/  LDS R21, [R10] ;  /* 0x000000000a157984 */ /* 0x0000ea0000000800 */
[----:B------:R-:W3:Y:S01]  /*2750*/  LDS R16, [R16] ;  /* 0x0000000010107984 */ /* 0x000ee20000000800 */
[----:B--2---:R-:W2:Y:S08]  /*2760*/  F2I.TRUNC.NTZ R15, R8 ;  /* 0x00000008000f7305 */ /* 0x004eb0000020f100 */
[----:B-1----:R-:W1:Y:S01]  /*2770*/  F2I.TRUNC.NTZ R31, R9 ;  /* 0x00000009001f7305 */ /* 0x002e62000020f100 */
[----:B--2---:R-:W-:-:S07]  /*2780*/  IMAD.WIDE R14, R15, 0x4, R4 ;  /* 0x000000040f0e7825 */ /* 0x004fce00078e0204 */
[----:B----4-:R-:W2:Y:S01]  /*2790*/  F2I.TRUNC.NTZ R33, R11 ;  /* 0x0000000b00217305 */ /* 0x010ea2000020f100 */
[----:B------:R-:W4:Y:S01]  /*27a0*/  LDG.E R8, desc[UR6][R14.64] ;  /* 0x000000060e087981 */ /* 0x000f22000c1e1900 */
[----:B-1----:R-:W-:-:S06]  /*27b0*/  IMAD.WIDE R30, R31, 0x4, R4 ;  /* 0x000000041f1e7825 */ /* 0x002fcc00078e0204 */
[----:B-----5:R-:W1:Y:S01]  /*27c0*/  F2I.TRUNC.NTZ R23, R13 ;  /* 0x0000000d00177305 */ /* 0x020e62000020f100 */
[----:B------:R-:W4:Y:S01]  /*27d0*/  LDG.E R9, desc[UR6][R30.64] ;  /* 0x000000061e097981 */ /* 0x000f22000c1e1900 */
[----:B--2---:R-:W-:-:S06]  /*27e0*/  IMAD.WIDE R32, R33, 0x4, R4 ;  /* 0x0000000421207825 */ /* 0x004fcc00078e0204 */
[----:B0-----:R-:W0:Y:S01]  /*27f0*/  F2I.TRUNC.NTZ R25, R12 ;  /* 0x0000000c00197305 */ /* 0x001e22000020f100 */
[----:B------:R-:W4:Y:S07]  /*2800*/  LDG.E R10, desc[UR6][R32.64] ;  /* 0x00000006200a7981 */ /* 0x000f2e000c1e1900 */
[----:B---3--:R-:W2:Y:S08]  /*2810*/  F2I.TRUNC.NTZ R37, R19 ;  /* 0x0000001300257305 */ /* 0x008eb0000020f100 */
[----:B------:R-:W3:Y:S08]  /*2820*/  F2I.TRUNC.NTZ R21, R21 ;  /* 0x0000001500157305 */ /* 0x000ef0000020f100 */
[----:B------:R-:W5:Y:S01]  /*2830*/  F2I.TRUNC.NTZ R17, R16 ;  /* 0x0000001000117305 */ /* 0x000f62000020f100 */
[----:B-1----:R-:W-:-:S04]  /*2840*/  IMAD.WIDE R22, R23, 0x4, R4 ;  /* 0x0000000417167825 */ /* 0x002fc800078e0204 */
[--C-:B0-----:R-:W-:Y:S01]  /*2850*/  IMAD.WIDE R24, R25, 0x4, R4.reuse ;  /* 0x0000000419187825 */ /* 0x101fe200078e0204 */
[----:B------:R-:W4:Y:S03]  /*2860*/  LDG.E R11, desc[UR6][R22.64] ;  /* 0x00000006160b7981 */ /* 0x000f26000c1e1900 */
[--C-:B--2---:R-:W-:Y:S01]  /*2870*/  IMAD.WIDE R18, R37, 0x4, R4.reuse ;  /* 0x0000000425127825 */ /* 0x104fe200078e0204 */
[----:B------:R-:W2:Y:S03]  /*2880*/  LDG.E R12, desc[UR6][R24.64] ;  /* 0x00000006180c7981 */ /* 0x000ea6000c1e1900 */
[--C-:B---3--:R-:W-:Y:S01]  /*2890*/  IMAD.WIDE R20, R21, 0x4, R4.reuse ;  /* 0x0000000415147825 */ /* 0x108fe200078e0204 */
[----:B------:R-:W2:Y:S03]  /*28a0*/  LDG.E R13, desc[UR6][R18.64] ;  /* 0x00000006120d7981 */ /* 0x000ea6000c1e1900 */
[----:B-----5:R-:W-:Y:S01]  /*28b0*/  IMAD.WIDE R16, R17, 0x4, R4 ;  /* 0x0000000411107825 */ /* 0x020fe200078e0204 */
[----:B------:R-:W2:Y:S04]  /*28c0*/  LDG.E R14, desc[UR6][R20.64] ;  /* 0x00000006140e7981 */ /* 0x000ea8000c1e1900 */
[----:B------:R-:W2:Y:S01]  /*28d0*/  LDG.E R15, desc[UR6][R16.64] ;  /* 0x00000006100f7981 */ /* 0x000ea2000c1e1900 */
[----:B------:R-:W-:-:S04]  /*28e0*/  IADD3 R28, PT, PT, R28, 0x8, RZ ;  /* 0x000000081c1c7810 */ /* 0x000fc80007ffe0ff */
[----:B------:R-:W-:Y:S02]  /*28f0*/  ISETP.NE.AND P2, PT, R28, RZ, PT ;  /* 0x000000ff1c00720c */ /* 0x000fe40003f45270 */
[----:B------:R-:W-:Y:S01]  /*2900*/  LEA R29, R2, R29, 0x5 ;  /* 0x0000001d021d7211 */ /* 0x000fe200078e28ff */
[----:B----4-:R-:W-:Y:S04]  /*2910*/  STL.128 [R27+-0x10], R8 ;  /* 0xfffff0081b007387 */ /* 0x010fe80000100c00 */
[----:B--2---:R0:W-:Y:S02]  /*2920*/  STL.128 [R27], R12 ;  /* 0x0000000c1b007387 */ /* 0x0041e40000100c00 */
[----:B0-----:R-:W-:-:S04]  /*2930*/  VIADD R27, R27, 0x20 ;  /* 0x000000201b1b7836 */ /* 0x001fc80000000000 */
[----:B------:R-:W-:Y:S05]  /*2940*/  @P2 BRA `(.L_x_81) ;  /* 0xfffffffc00482947 */ /* 0x000fea000383ffff */
[----:B------:R-:W-:Y:S05]  /*2950*/  BSYNC.RECONVERGENT B2 ;  /* 0x0000000000027941 */ /* 0x000fea0003800200 */
.L_x_80:
[----:B------:R-:W-:Y:S05]  /*2960*/  @!P1 BRA `(.L_x_79) ;  /* 0x0000000000f49947 */ /* 0x000fea0003800000 */
[----:B------:R-:W-:Y:S02]  /*2970*/  ISETP.GE.U32.AND P1, PT, R35, 0x4, PT ;  /* 0x000000042300780c */ /* 0x000fe40003f26070 */
[----:B------:R-:W-:-:S04]  /*2980*/  LOP3.LUT R22, R0, 0x3, RZ, 0xc0, !PT ;  /* 0x0000000300167812 */ /* 0x000fc800078ec0ff */
[----:B------:R-:W-:-:S07]  /*2990*/  ISETP.NE.AND P2, PT, R22, RZ, PT ;  /* 0x000000ff1600720c */ /* 0x000fce0003f45270 */
[----:B------:R-:W-:Y:S06]  /*29a0*/  @!P1 BRA `(.L_x_82) ;  /* 0x00000000006c9947 */ /* 0x000fec0003800000 */
[----:B------:R-:W-:-:S05]  /*29b0*/  IADD3 R5, PT, PT, R26, R0, RZ ;  /* 0x000000001a057210 */ /* 0x000fca0007ffe0ff */
[----:B------:R-:W-:-:S05]  /*29c0*/  IMAD R5, R5, R2, RZ ;  /* 0x0000000205057224 */ /* 0x000fca00078e02ff */
[----:B------:R-:W-:Y:S02]  /*29d0*/  LEA R13, R5, R6, 0x2 ;  /* 0x00000006050d7211 */ /* 0x000fe400078e10ff */
[----:B------:R-:W2:Y:S03]  /*29e0*/  LDC.64 R4, c[0x0][0x3a0] ;  /* 0x0000e800ff047b82 */ /* 0x000ea60000000a00 */
[C---:B01----:R-:W-:Y:S01]  /*29f0*/  IMAD R15, R2.reuse, 0x4, R13 ;  /* 0x00000004020f7824 */ /* 0x043fe200078e020d */
[----:B---3--:R-:W0:Y:S04]  /*2a00*/  LDS R14, [R13] ;  /* 0x000000000d0e7984 */ /* 0x008e280000000800 */
[----:B------:R-:W-:-:S02]  /*2a10*/  LEA R17, R2, R15, 0x2 ;  /* 0x0000000f02117211 */ /* 0x000fc400078e10ff */
[----:B------:R-:W1:Y:S02]  /*2a20*/  LDS R15, [R15] ;  /* 0x000000000f0f7984 */ /* 0x000e640000000800 */
[----:B------:R-:W-:Y:S02]  /*2a30*/  LEA R20, R2, R17, 0x2 ;  /* 0x0000001102147211 */ /* 0x000fe400078e10ff */
[----:B------:R-:W3:Y:S04]  /*2a40*/  LDS R18, [R17] ;  /* 0x0000000011127984 */ /* 0x000ee80000000800 */
[----:B------:R-:W4:Y:S01]  /*2a50*/  LDS R23, [R20] ;  /* 0x0000000014177984 */ /* 0x000f220000000800 */
[----:B0-----:R-:W2:Y:S08]  /*2a60*/  F2I.TRUNC.NTZ R9, R14 ;  /* 0x0000000e00097305 */ /* 0x001eb0000020f100 */
[----:B-1----:R-:W0:Y:S01]  /*2a70*/  F2I.TRUNC.NTZ R11, R15 ;  /* 0x0000000f000b7305 */ /* 0x002e22000020f100 */
[----:B--2---:R-:W-:-:S07]  /*2a80*/  IMAD.WIDE R8, R9, 0x4, R4 ;  /* 0x0000000409087825 */ /* 0x004fce00078e0204 */
[----:B---3--:R-:W1:Y:S01]  /*2a90*/  F2I.TRUNC.NTZ R19, R18 ;  /* 0x0000001200137305 */ /* 0x008e62000020f100 */
[----:B------:R-:W2:Y:S01]  /*2aa0*/  LDG.E R16, desc[UR6][R8.64] ;  /* 0x0000000608107981 */ /* 0x000ea2000c1e1900 */
[----:B0-----:R-:W-:-:S06]  /*2ab0*/  IMAD.WIDE R10, R11, 0x4, R4 ;  /* 0x000000040b0a7825 */ /* 0x001fcc00078e0204 */
[----:B----4-:R-:W0:Y:S01]  /*2ac0*/  F2I.TRUNC.NTZ R23, R23 ;  /* 0x0000001700177305 */ /* 0x010e22000020f100 */
[----:B------:R-:W2:Y:S01]  /*2ad0*/  LDG.E R17, desc[UR6][R10.64] ;  /* 0x000000060a117981 */ /* 0x000ea2000c1e1900 */
[----:B-1----:R-:W-:-:S05]  /*2ae0*/  IMAD.WIDE R12, R19, 0x4, R4 ;  /* 0x00000004130c7825 */ /* 0x002fca00078e0204 */
[----:B------:R-:W3:Y:S01]  /*2af0*/  LDG.E R20, desc[UR6][R12.64] ;  /* 0x000000060c147981 */ /* 0x000ee2000c1e1900 */
[----:B0-----:R-:W-:-:S05]  /*2b00*/  IMAD.WIDE R4, R23, 0x4, R4 ;  /* 0x0000000417047825 */ /* 0x001fca00078e0204 */
[----:B------:R-:W3:Y:S01]  /*2b10*/  LDG.E R21, desc[UR6][R4.64] ;  /* 0x0000000604157981 */ /* 0x000ee2000c1e1900 */
[C---:B------:R-:W-:Y:S01]  /*2b20*/  IMAD R14, R26.reuse, 0x4, R7 ;  /* 0x000000041a0e7824 */ /* 0x040fe200078e0207 */
[----:B------:R-:W-:-:S04]  /*2b30*/  IADD3 R26, PT, PT, R26, 0x4, RZ ;  /* 0x000000041a1a7810 */ /* 0x000fc80007ffe0ff */
[----:B--2---:R2:W-:Y:S04]  /*2b40*/  STL.64 [R14], R16 ;  /* 0x000000100e007387 */ /* 0x0045e80000100a00 */
[----:B---3--:R2:W-:Y:S02]  /*2b50*/  STL.64 [R14+0x8], R20 ;  /* 0x000008140e007387 */ /* 0x0085e40000100a00 */
.L_x_82:
[----:B------:R-:W-:Y:S05]  /*2b60*/  @!P2 BRA `(.L_x_79) ;  /* 0x000000000074a947 */ /* 0x000fea0003800000 */
[----:B------:R-:W-:Y:S02]  /*2b70*/  ISETP.NE.AND P1, PT, R22, 0x1, PT ;  /* 0x000000011600780c */ /* 0x000fe40003f25270 */
[----:B------:R-:W-:-:S04]  /*2b80*/  LOP3.LUT R4, R0, 0x1, RZ, 0xc0, !PT ;  /* 0x0000000100047812 */ /* 0x000fc800078ec0ff */
[----:B------:R-:W-:-:S07]  /*2b90*/  ISETP.NE.U32.AND P2, PT, R4, 0x1, PT ;  /* 0x000000010400780c */ /* 0x000fce0003f45070 */
[C---:B------:R-:W-:Y:S01]  /*2ba0*/  @P1 IADD3 R5, PT, PT, R26.reuse, R0, RZ ;  /* 0x000000001a051210 */ /* 0x040fe20007ffe0ff */
[C---:B0-23--:R-:W-:Y:S01]  /*2bb0*/  @P1 IMAD R14, R26.reuse, 0x4, R7 ;  /* 0x000000041a0e1824 */ /* 0x04dfe200078e0207 */
[----:B------:R-:W-:-:S03]  /*2bc0*/  @P1 IADD3 R26, PT, PT, R26, 0x2, RZ ;  /* 0x000000021a1a1810 */ /* 0x000fc60007ffe0ff */
[----:B------:R-:W-:Y:S01]  /*2bd0*/  @P1 IMAD R9, R5, R2, RZ ;  /* 0x0000000205091224 */ /* 0x000fe200078e02ff */
[----:B------:R-:W-:-:S03]  /*2be0*/  @!P2 IADD3 R5, PT, PT, R26, R0, RZ ;  /* 0x000000001a05a210 */ /* 0x000fc60007ffe0ff */
[----:B-1----:R-:W-:Y:S02]  /*2bf0*/  @P1 IMAD R15, R9, 0x4, R6 ;  /* 0x00000004090f1824 */ /* 0x002fe400078e0206 */
[----:B------:R-:W-:Y:S01]  /*2c00*/  @!P2 IMAD R5, R5, R2, RZ ;  /* 0x000000020505a224 */ /* 0x000fe200078e02ff */
[----:B------:R-:W0:Y:S02]  /*2c10*/  @P1 LDC.64 R8, c[0x0][0x3a0] ;  /* 0x0000e800ff081b82 */ /* 0x000e240000000a00 */
[----:B------:R-:W-:Y:S02]  /*2c20*/  @P1 LEA R17, R2, R15, 0x2 ;  /* 0x0000000f02111211 */ /* 0x000fe400078e10ff */
[----:B------:R-:W-:Y:S01]  /*2c30*/  @!P2 LEA R12, R5, R6, 0x2 ;  /* 0x00000006050ca211 */ /* 0x000fe200078e10ff */
[----:B------:R-:W1:Y:S03]  /*2c40*/  @P1 LDS R15, [R15] ;  /* 0x000000000f0f1984 */ /* 0x000e660000000800 */
[----:B------:R-:W2:Y:S01]  /*2c50*/  @!P2 LDC.64 R4, c[0x0][0x3a0] ;  /* 0x0000e800ff04ab82 */ /* 0x000ea20000000a00 */
[----:B------:R-:W3:Y:S04]  /*2c60*/  @P1 LDS R18, [R17] ;  /* 0x0000000011121984 */ /* 0x000ee80000000800 */
[----:B------:R-:W4:Y:S01]  /*2c70*/  @!P2 LDS R12, [R12] ;  /* 0x000000000c0ca984 */ /* 0x000f220000000800 */
[----:B-1----:R-:W0:Y:S08]  /*2c80*/  @P1 F2I.TRUNC.NTZ R11, R15 ;  /* 0x0000000f000b1305 */ /* 0x002e30000020f100 */
[----:B---3--:R-:W1:Y:S01]  /*2c90*/  @P1 F2I.TRUNC.NTZ R19, R18 ;  /* 0x0000001200131305 */ /* 0x008e62000020f100 */
[----:B0-----:R-:W-:-:S07]  /*2ca0*/  @P1 IMAD.WIDE R10, R11, 0x4, R8 ;  /* 0x000000040b0a1825 */ /* 0x001fce00078e0208 */
[----:B----4-:R-:W2:Y:S01]  /*2cb0*/  @!P2 F2I.TRUNC.NTZ R13, R12 ;  /* 0x0000000c000da305 */ /* 0x010ea2000020f100 */
[----:B------:R-:W3:Y:S01]  /*2cc0*/  @P1 LDG.E R16, desc[UR6][R10.64] ;  /* 0x000000060a101981 */ /* 0x000ee2000c1e1900 */
[----:B-1----:R-:W-:-:S05]  /*2cd0*/  @P1 IMAD.WIDE R8, R19, 0x4, R8 ;  /* 0x0000000413081825 */ /* 0x002fca00078e0208 */
[----:B------:R-:W3:Y:S01]  /*2ce0*/  @P1 LDG.E R17, desc[UR6][R8.64] ;  /* 0x0000000608111981 */ /* 0x000ee2000c1e1900 */
[----:B--2---:R-:W-:-:S06]  /*2cf0*/  @!P2 IMAD.WIDE R4, R13, 0x4, R4 ;  /* 0x000000040d04a825 */ /* 0x004fcc00078e0204 */
[----:B------:R-:W2:Y:S01]  /*2d00*/  @!P2 LDG.E R4, desc[UR6][R4.64] ;  /* 0x000000060404a981 */ /* 0x000ea2000c1e1900 */
[----:B------:R-:W-:-:S03]  /*2d10*/  @!P2 IMAD R13, R26, 0x4, R7 ;  /* 0x000000041a0da824 */ /* 0x000fc600078e0207 */
[----:B---3--:R4:W-:Y:S04]  /*2d20*/  @P1 STL.64 [R14], R16 ;  /* 0x000000100e001387 */ /* 0x0089e80000100a00 */
[----:B--2---:R4:W-:Y:S02]  /*2d30*/  @!P2 STL [R13], R4 ;  /* 0x000000040d00a387 */ /* 0x0049e40000100800 */
.L_x_79:
        /* <DEDUP_REMOVED lines=26> */
[----:B------:R-:W-:Y:S02]  /*2ee0*/  ISETP.GE.U32.AND P0, PT, R34, 0xf, PT ;  /* 0x0000000f2200780c */ /* 0x000fe40003f06070 */
[----:B------:R-:W-:Y:S02]  /*2ef0*/  LOP3.LUT R19, R0, 0xf, RZ, 0xc0, !PT ;  /* 0x0000000f00137812 */ /* 0x000fe400078ec0ff */
[----:B----4-:R-:W-:Y:S02]  /*2f00*/  MOV R4, RZ ;  /* 0x000000ff00047202 */ /* 0x010fe40000000f00 */
[----:B------:R-:W-:-:S07]  /*2f10*/  ISETP.NE.AND P1, PT, R19, RZ, PT ;  /* 0x000000ff1300720c */ /* 0x000fce0003f25270 */
[----:B------:R-:W-:Y:S06]  /*2f20*/  @!P0 BRA `(.L_x_84) ;  /* 0x0000000400348947 */ /* 0x000fec0003800000 */
[----:B------:R-:W-:Y:S01]  /*2f30*/  LOP3.LUT R4, R0, 0x7ffffff0, RZ, 0xc0, !PT ;  /* 0x7ffffff000047812 */ /* 0x000fe200078ec0ff */
[----:B------:R-:W-:Y:S01]  /*2f40*/  BSSY.RECONVERGENT B2, `(.L_x_84) ;  /* 0x000004b000027945 */ /* 0x000fe20003800200 */
[----:B------:R-:W-:-:S03]  /*2f50*/  IADD3 R5, PT, PT, R1, 0x1b0, RZ ;  /* 0x000001b001057810 */ /* 0x000fc60007ffe0ff */
[----:B01-3--:R-:W-:-:S07]  /*2f60*/  IMAD.MOV R12, RZ, RZ, -R4 ;  /* 0x000000ffff0c7224 */ /* 0x00bfce00078e0a04 */
.L_x_85:
[----:B---3--:R-:W3:Y:S02]  /*2f70*/  LDL.128 R8, [R5+-0x20] ;  /* 0xffffe00005087983 */ /* 0x008ee40000100c00 */
[----:B---3--:R-:W-:-:S05]  /*2f80*/  LEA R8, R8, R1, 0x2 ;  /* 0x0000000108087211 */ /* 0x008fca00078e10ff */
[----:B------:R-:W3:Y:S01]  /*2f90*/  LDL R13, [R8] ;  /* 0x00000000080d7983 */ /* 0x000ee20000100800 */
[----:B--2---:R-:W-:Y:S01]  /*2fa0*/  IMAD R14, R9, 0x4, R1 ;  /* 0x00000004090e7824 */ /* 0x004fe200078e0201 */
[----:B---3--:R-:W-:-:S05]  /*2fb0*/  IADD3 R13, PT, PT, R13, 0x1, RZ ;  /* 0x000000010d0d7810 */ /* 0x008fca0007ffe0ff */
[----:B------:R0:W-:Y:S04]  /*2fc0*/  STL [R8], R13 ;  /* 0x0000000d08007387 */ /* 0x0001e80000100800 */
[----:B------:R-:W2:Y:S01]  /*2fd0*/  LDL R9, [R14] ;  /* 0x000000000e097983 */ /* 0x000ea20000100800 */
[----:B------:R-:W-:Y:S02]  /*2fe0*/  LEA R16, R10, R1, 0x2 ;  /* 0x000000010a107211 */ /* 0x000fe400078e10ff */
[----:B--2---:R-:W-:-:S05]  /*2ff0*/  IADD3 R15, PT, PT, R9, 0x1, RZ ;  /* 0x00000001090f7810 */ /* 0x004fca0007ffe0ff */
[----:B------:R1:W-:Y:S04]  /*3000*/  STL [R14], R15 ;  /* 0x0000000f0e007387 */ /* 0x0003e80000100800 */
[----:B------:R-:W2:Y:S01]  /*3010*/  LDL R9, [R16] ;  /* 0x0000000010097983 */ /* 0x000ea20000100800 */
[----:B------:R-:W-:Y:S01]  /*3020*/  LEA R18, R11, R1, 0x2 ;  /* 0x000000010b127211 */ /* 0x000fe200078e10ff */
[----:B--2---:R-:W-:-:S05]  /*3030*/  VIADD R17, R9, 0x1 ;  /* 0x0000000109117836 */ /* 0x004fca0000000000 */
[----:B------:R2:W-:Y:S04]  /*3040*/  STL [R16], R17 ;  /* 0x0000001110007387 */ /* 0x0005e80000100800 */
[----:B------:R-:W3:Y:S02]  /*3050*/  LDL R9, [R18] ;  /* 0x0000000012097983 */ /* 0x000ee40000100800 */
[----:B---3--:R-:W-:-:S05]  /*3060*/  IADD3 R21, PT, PT, R9, 0x1, RZ ;  /* 0x0000000109157810 */ /* 0x008fca0007ffe0ff */
[----:B------:R3:W-:Y:S04]  /*3070*/  STL [R18], R21 ;  /* 0x0000001512007387 */ /* 0x0007e80000100800 */
[----:B0-----:R-:W4:Y:S02]  /*3080*/  LDL.128 R8, [R5+-0x10] ;  /* 0xfffff00005087983 */ /* 0x001f240000100c00 */
[----:B----4-:R-:W-:-:S05]  /*3090*/  IMAD R8, R8, 0x4, R1 ;  /* 0x0000000408087824 */ /* 0x010fca00078e0201 */
[----:B------:R-:W4:Y:S01]  /*30a0*/  LDL R13, [R8] ;  /* 0x00000000080d7983 */ /* 0x000f220000100800 */
[----:B-1----:R-:W-:Y:S02]  /*30b0*/  LEA R14, R9, R1, 0x2 ;  /* 0x00000001090e7211 */ /* 0x002fe400078e10ff */
[----:B----4-:R-:W-:-:S05]  /*30c0*/  IADD3 R13, PT, PT, R13, 0x1, RZ ;  /* 0x000000010d0d7810 */ /* 0x010fca0007ffe0ff */
[----:B------:R0:W-:Y:S04]  /*30d0*/  STL [R8], R13 ;  /* 0x0000000d08007387 */ /* 0x0001e80000100800 */
[----:B------:R-:W4:Y:S01]  /*30e0*/  LDL R9, [R14] ;  /* 0x000000000e097983 */ /* 0x000f220000100800 */
[----:B--2---:R-:W-:Y:S01]  /*30f0*/  LEA R16, R10, R1, 0x2 ;  /* 0x000000010a107211 */ /* 0x004fe200078e10ff */
[----:B----4-:R-:W-:-:S05]  /*3100*/  VIADD R15, R9, 0x1 ;  /* 0x00000001090f7836 */ /* 0x010fca0000000000 */
[----:B------:R1:W-:Y:S04]  /*3110*/  STL [R14], R15 ;  /* 0x0000000f0e007387 */ /* 0x0003e80000100800 */
[----:B------:R-:W2:Y:S01]  /*3120*/  LDL R9, [R16] ;  /* 0x0000000010097983 */ /* 0x000ea20000100800 */
[----:B---3--:R-:W-:Y:S01]  /*3130*/  IMAD R18, R11, 0x4, R1 ;  /* 0x000000040b127824 */ /* 0x008fe200078e0201 */
[----:B--2---:R-:W-:-:S05]  /*3140*/  IADD3 R17, PT, PT, R9, 0x1, RZ ;  /* 0x0000000109117810 */ /* 0x004fca0007ffe0ff */
[----:B------:R2:W-:Y:S04]  /*3150*/  STL [R16], R17 ;  /* 0x0000001110007387 */ /* 0x0005e80000100800 */
[----:B------:R-:W3:Y:S02]  /*3160*/  LDL R9, [R18] ;  /* 0x0000000012097983 */ /* 0x000ee40000100800 */
[----:B---3--:R-:W-:-:S05]  /*3170*/  IADD3 R21, PT, PT, R9, 0x1, RZ ;  /* 0x0000000109157810 */ /* 0x008fca0007ffe0ff */
[----:B------:R3:W-:Y:S04]  /*3180*/  STL [R18], R21 ;  /* 0x0000001512007387 */ /* 0x0007e80000100800 */
[----:B0-----:R-:W4:Y:S02]  /*3190*/  LDL.128 R8, [R5] ;  /* 0x0000000005087983 */ /* 0x001f240000100c00 */
[----:B----4-:R-:W-:-:S05]  /*31a0*/  LEA R8, R8, R1, 0x2 ;  /* 0x0000000108087211 */ /* 0x010fca00078e10ff */
[----:B------:R-:W4:Y:S01]  /*31b0*/  LDL R13, [R8] ;  /* 0x00000000080d7983 */ /* 0x000f220000100800 */
[----:B-1----:R-:W-:Y:S01]  /*31c0*/  LEA R14, R9, R1, 0x2 ;  /* 0x00000001090e7211 */ /* 0x002fe200078e10ff */
[----:B----4-:R-:W-:-:S05]  /*31d0*/  VIADD R13, R13, 0x1 ;  /* 0x000000010d0d7836 */ /* 0x010fca0000000000 */
[----:B------:R0:W-:Y:S04]  /*31e0*/  STL [R8], R13 ;  /* 0x0000000d08007387 */ /* 0x0001e80000100800 */
[----:B------:R-:W4:Y:S01]  /*31f0*/  LDL R9, [R14] ;  /* 0x000000000e097983 */ /* 0x000f220000100800 */
[----:B--2---:R-:W-:Y:S01]  /*3200*/  IMAD R16, R10, 0x4, R1 ;  /* 0x000000040a107824 */ /* 0x004fe200078e0201 */
[----:B----4-:R-:W-:-:S05]  /*3210*/  IADD3 R15, PT, PT, R9, 0x1, RZ ;  /* 0x00000001090f7810 */ /* 0x010fca0007ffe0ff */
[----:B------:R1:W-:Y:S04]  /*3220*/  STL [R14], R15 ;  /* 0x0000000f0e007387 */ /* 0x0003e80000100800 */
[----:B------:R-:W2:Y:S01]  /*3230*/  LDL R9, [R16] ;  /* 0x0000000010097983 */ /* 0x000ea20000100800 */
[----:B---3--:R-:W-:Y:S02]  /*3240*/  LEA R18, R11, R1, 0x2 ;  /* 0x000000010b127211 */ /* 0x008fe400078e10ff */
[----:B--2---:R-:W-:-:S05]  /*3250*/  IADD3 R17, PT, PT, R9, 0x1, RZ ;  /* 0x0000000109117810 */ /* 0x004fca0007ffe0ff */
[----:B------:R2:W-:Y:S04]  /*3260*/  STL [R16], R17 ;  /* 0x0000001110007387 */ /* 0x0005e80000100800 */
[----:B------:R-:W3:Y:S02]  /*3270*/  LDL R9, [R18] ;  /* 0x0000000012097983 */ /* 0x000ee40000100800 */
[----:B---3--:R-:W-:-:S05]  /*3280*/  VIADD R21, R9, 0x1 ;  /* 0x0000000109157836 */ /* 0x008fca0000000000 */
[----:B------:R3:W-:Y:S04]  /*3290*/  STL [R18], R21 ;  /* 0x0000001512007387 */ /* 0x0007e80000100800 */
[----:B0-----:R-:W4:Y:S02]  /*32a0*/  LDL.128 R8, [R5+0x10] ;  /* 0x0000100005087983 */ /* 0x001f240000100c00 */
[----:B----4-:R-:W-:-:S05]  /*32b0*/  LEA R8, R8, R1, 0x2 ;  /* 0x0000000108087211 */ /* 0x010fca00078e10ff */
[----:B------:R-:W4:Y:S01]  /*32c0*/  LDL R13, [R8] ;  /* 0x00000000080d7983 */ /* 0x000f220000100800 */
[----:B------:R-:W-:Y:S01]  /*32d0*/  IMAD R9, R9, 0x4, R1 ;  /* 0x0000000409097824 */ /* 0x000fe200078e0201 */
[----:B----4-:R-:W-:-:S05]  /*32e0*/  IADD3 R13, PT, PT, R13, 0x1, RZ ;  /* 0x000000010d0d7810 */ /* 0x010fca0007ffe0ff */
[----:B------:R3:W-:Y:S04]  /*32f0*/  STL [R8], R13 ;  /* 0x0000000d08007387 */ /* 0x0007e80000100800 */
[----:B-1----:R-:W4:Y:S01]  /*3300*/  LDL R14, [R9] ;  /* 0x00000000090e7983 */ /* 0x002f220000100800 */
[----:B------:R-:W-:Y:S02]  /*3310*/  LEA R10, R10, R1, 0x2 ;  /* 0x000000010a0a7211 */ /* 0x000fe400078e10ff */
[----:B----4-:R-:W-:-:S05]  /*3320*/  IADD3 R14, PT, PT, R14, 0x1, RZ ;  /* 0x000000010e0e7810 */ /* 0x010fca0007ffe0ff */
[----:B------:R3:W-:Y:S04]  /*3330*/  STL [R9], R14 ;  /* 0x0000000e09007387 */ /* 0x0007e80000100800 */
[----:B------:R-:W4:Y:S01]  /*3340*/  LDL R15, [R10] ;  /* 0x000000000a0f7983 */ /* 0x000f220000100800 */
[----:B------:R-:W-:Y:S01]  /*3350*/  LEA R11, R11, R1, 0x2 ;  /* 0x000000010b0b7211 */ /* 0x000fe200078e10ff */
[----:B----4-:R-:W-:-:S05]  /*3360*/  VIADD R15, R15, 0x1 ;  /* 0x000000010f0f7836 */ /* 0x010fca0000000000 */
[----:B------:R3:W-:Y:S04]  /*3370*/  STL [R10], R15 ;  /* 0x0000000f0a007387 */ /* 0x0007e80000100800 */
[----:B--2---:R-:W2:Y:S01]  /*3380*/  LDL R16, [R11] ;  /* 0x000000000b107983 */ /* 0x004ea20000100800 */
[----:B------:R-:W-:Y:S01]  /*3390*/  VIADD R12, R12, 0x10 ;  /* 0x000000100c0c7836 */ /* 0x000fe20000000000 */
[----:B------:R-:W-:-:S04]  /*33a0*/  IADD3 R5, PT, PT, R5, 0x40, RZ ;  /* 0x0000004005057810 */ /* 0x000fc80007ffe0ff */
[----:B------:R-:W-:Y:S02]  /*33b0*/  ISETP.NE.AND P0, PT, R12, RZ, PT ;  /* 0x000000ff0c00720c */ /* 0x000fe40003f05270 */
[----:B--2---:R-:W-:-:S05]  /*33c0*/  IADD3 R16, PT, PT, R16, 0x1, RZ ;  /* 0x0000000110107810 */ /* 0x004fca0007ffe0ff */
[----:B------:R3:W-:Y:S06]  /*33d0*/  STL [R11], R16 ;  /* 0x000000100b007387 */ /* 0x0007ec0000100800 */
[----:B------:R-:W-:Y:S05]  /*33e0*/  @P0 BRA `(.L_x_85) ;  /* 0xfffffff800e00947 */ /* 0x000fea000383ffff */
[----:B------:R-:W-:Y:S05]  /*33f0*/  BSYNC.RECONVERGENT B2 ;  /* 0x0000000000027941 */ /* 0x000fea0003800200 */
.L_x_84:
[----:B------:R-:W-:Y:S04]  /*3400*/  BSSY.RECONVERGENT B2, `(.L_x_83) ;  /* 0x0000057000027945 */ /* 0x000fe80003800200 */
[----:B------:R-:W-:Y:S05]  /*3410*/  @!P1 BRA `(.L_x_86) ;  /* 0x0000000400549947 */ /* 0x000fea0003800000 */
[----:B------:R-:W-:Y:S02]  /*3420*/  ISETP.GE.U32.AND P0, PT, R19, 0x8, PT ;  /* 0x000000081300780c */ /* 0x000fe40003f06070 */
[----:B0-23--:R-:W-:-:S04]  /*3430*/  LOP3.LUT R14, R0, 0x7, RZ, 0xc0, !PT ;  /* 0x00000007000e7812 */ /* 0x00dfc800078ec0ff */
[----:B------:R-:W-:-:S07]  /*3440*/  ISETP.NE.AND P1, PT, R14, RZ, PT ;  /* 0x000000ff0e00720c */ /* 0x000fce0003f25270 */
[----:B------:R-:W-:Y:S06]  /*3450*/  @!P0 BRA `(.L_x_87) ;  /* 0x0000000000a88947 */ /* 0x000fec0003800000 */
[----:B------:R-:W-:-:S05]  /*3460*/  LEA R5, R4, R7, 0x2 ;  /* 0x0000000704057211 */ /* 0x000fca00078e10ff */
[----:B------:R-:W2:Y:S02]  /*3470*/  LDL R8, [R5] ;  /* 0x0000000005087983 */ /* 0x000ea40000100800 */
[----:B--2---:R-:W-:-:S05]  /*3480*/  IMAD R8, R8, 0x4, R1 ;  /* 0x0000000408087824 */ /* 0x004fca00078e0201 */
[----:B------:R-:W2:Y:S02]  /*3490*/  LDL R9, [R8] ;  /* 0x0000000008097983 */ /* 0x000ea40000100800 */
[----:B--2---:R-:W-:-:S05]  /*34a0*/  IADD3 R9, PT, PT, R9, 0x1, RZ ;  /* 0x0000000109097810 */ /* 0x004fca0007ffe0ff */
[----:B------:R0:W-:Y:S04]  /*34b0*/  STL [R8], R9 ;  /* 0x0000000908007387 */ /* 0x0001e80000100800 */
[----:B-1----:R-:W2:Y:S02]  /*34c0*/  LDL R10, [R5+0x4] ;  /* 0x00000400050a7983 */ /* 0x002ea40000100800 */
[----:B--2---:R-:W-:-:S05]  /*34d0*/  LEA R10, R10, R1, 0x2 ;  /* 0x000000010a0a7211 */ /* 0x004fca00078e10ff */
[----:B------:R-:W2:Y:S02]  /*34e0*/  LDL R11, [R10] ;  /* 0x000000000a0b7983 */ /* 0x000ea40000100800 */
[----:B--2---:R-:W-:-:S05]  /*34f0*/  VIADD R11, R11, 0x1 ;  /* 0x000000010b0b7836 */ /* 0x004fca0000000000 */
[----:B------:R1:W-:Y:S04]  /*3500*/  STL [R10], R11 ;  /* 0x0000000b0a007387 */ /* 0x0003e80000100800 */
[----:B------:R-:W2:Y:S02]  /*3510*/  LDL R12, [R5+0x8] ;  /* 0x00000800050c7983 */ /* 0x000ea40000100800 */
[----:B--2---:R-:W-:-:S05]  /*3520*/  LEA R12, R12, R1, 0x2 ;  /* 0x000000010c0c7211 */ /* 0x004fca00078e10ff */
        /* <DEDUP_REMOVED lines=9> */
[----:B---3--:R-:W-:-:S05]  /*35c0*/  LEA R10, R10, R1, 0x2 ;  /* 0x000000010a0a7211 */ /* 0x008fca00078e10ff */
[----:B------:R-:W3:Y:S02]  /*35d0*/  LDL R11, [R10] ;  /* 0x000000000a0b7983 */ /* 0x000ee40000100800 */
[----:B---3--:R-:W-:-:S05]  /*35e0*/  VIADD R11, R11, 0x1 ;  /* 0x000000010b0b7836 */ /* 0x008fca0000000000 */
[----:B------:R1:W-:Y:S04]  /*35f0*/  STL [R10], R11 ;  /* 0x0000000b0a007387 */ /* 0x0003e80000100800 */
[----:B--2---:R-:W2:Y:S02]  /*3600*/  LDL R12, [R5+0x14] ;  /* 0x00001400050c7983 */ /* 0x004ea40000100800 */
        /* <DEDUP_REMOVED lines=11> */
[----:B------:R-:W3:Y:S01]  /*36c0*/  LDL R11, [R10] ;  /* 0x000000000a0b7983 */ /* 0x000ee20000100800 */
[----:B------:R-:W-:Y:S01]  /*36d0*/  IADD3 R4, PT, PT, R4, 0x8, RZ ;  /* 0x0000000804047810 */ /* 0x000fe20007ffe0ff */
[----:B---3--:R-:W-:-:S05]  /*36e0*/  VIADD R11, R11, 0x1 ;  /* 0x000000010b0b7836 */ /* 0x008fca0000000000 */
[----:B------:R2:W-:Y:S02]  /*36f0*/  STL [R10], R11 ;  /* 0x0000000b0a007387 */ /* 0x0005e40000100800 */
.L_x_87:
[----:B------:R-:W-:Y:S05]  /*3700*/  @!P1 BRA `(.L_x_86) ;  /* 0x0000000000989947 */ /* 0x000fea0003800000 */
[----:B------:R-:W-:Y:S02]  /*3710*/  ISETP.GE.U32.AND P0, PT, R14, 0x4, PT ;  /* 0x000000040e00780c */ /* 0x000fe40003f06070 */
[----:B-12---:R-:W-:-:S04]  /*3720*/  LOP3.LUT R12, R0, 0x3, RZ, 0xc0, !PT ;  /* 0x00000003000c7812 */ /* 0x006fc800078ec0ff */
        /* <DEDUP_REMOVED lines=8> */
[----:B------:R-:W2:Y:S02]  /*37b0*/  LDL R8, [R13+0x4] ;  /* 0x000004000d087983 */ /* 0x000ea40000100800 */
        /* <DEDUP_REMOVED lines=9> */
[----:B0-----:R-:W2:Y:S02]  /*3850*/  LDL R0, [R13+0xc] ;  /* 0x00000c000d007983 */ /* 0x001ea40000100800 */
[----:B--2---:R-:W-:-:S05]  /*3860*/  IMAD R0, R0, 0x4, R1 ;  /* 0x0000000400007824 */ /* 0x004fca00078e0201 */
[----:B------:R-:W2:Y:S01]  /*3870*/  LDL R5, [R0] ;  /* 0x0000000000057983 */ /* 0x000ea20000100800 */
[----:B------:R-:W-:Y:S02]  /*3880*/  IADD3 R4, PT, PT, R4, 0x4, RZ ;  /* 0x0000000404047810 */ /* 0x000fe40007ffe0ff */
[----:B--2---:R-:W-:-:S05]  /*3890*/  IADD3 R5, PT, PT, R5, 0x1, RZ ;  /* 0x0000000105057810 */ /* 0x004fca0007ffe0ff */
[----:B------:R1:W-:Y:S02]  /*38a0*/  STL [R0], R5 ;  /* 0x0000000500007387 */ /* 0x0003e40000100800 */
.L_x_88:
[----:B------:R-:W-:Y:S05]  /*38b0*/  @!P1 BRA `(.L_x_86) ;  /* 0x00000000002c9947 */ /* 0x000fea0003800000 */
[----:B-1----:R-:W-:Y:S02]  /*38c0*/  IMAD R8, R4, 0x4, R7 ;  /* 0x0000000404087824 */ /* 0x002fe400078e0207 */
[----:B------:R-:W-:-:S07]  /*38d0*/  IMAD.MOV R0, RZ, RZ, -R12 ;  /* 0x000000ffff007224 */ /* 0x000fce00078e0a0c */
.L_x_89:
[----:B----4-:R-:W2:Y:S02]  /*38e0*/  LDL R4, [R8] ;  /* 0x0000000008047983 */ /* 0x010ea40000100800 */
[----:B--2---:R-:W-:-:S05]  /*38f0*/  LEA R4, R4, R1, 0x2 ;  /* 0x0000000104047211 */ /* 0x004fca00078e10ff */
[----:B------:R-:W2:Y:S01]  /*3900*/  LDL R5, [R4] ;  /* 0x0000000004057983 */ /* 0x000ea20000100800 */
[----:B------:R-:W-:Y:S01]  /*3910*/  VIADD R0, R0, 0x1 ;  /* 0x0000000100007836 */ /* 0x000fe20000000000 */
[----:B------:R-:W-:-:S04]  /*3920*/  IADD3 R8, PT, PT, R8, 0x4, RZ ;  /* 0x0000000408087810 */ /* 0x000fc80007ffe0ff */
[----:B------:R-:W-:Y:S02]  /*3930*/  ISETP.NE.AND P0, PT, R0, RZ, PT ;  /* 0x000000ff0000720c */ /* 0x000fe40003f05270 */
[----:B--2---:R-:W-:-:S05]  /*3940*/  IADD3 R5, PT, PT, R5, 0x1, RZ ;  /* 0x0000000105057810 */ /* 0x004fca0007ffe0ff */
[----:B------:R4:W-:Y:S06]  /*3950*/  STL [R4], R5 ;  /* 0x0000000504007387 */ /* 0x0009ec0000100800 */
[----:B------:R-:W-:Y:S05]  /*3960*/  @P0 BRA `(.L_x_89) ;  /* 0xfffffffc00dc0947 */ /* 0x000fea000383ffff */
.L_x_86:
[----:B------:R-:W-:Y:S05]  /*3970*/  BSYNC.RECONVERGENT B2 ;  /* 0x0000000000027941 */ /* 0x000fea0003800200 */
.L_x_83:
[----:B------:R-:W5:Y:S01]  /*3980*/  LDCU UR4, c[0x0][0x3a8] ;  /* 0x00007500ff0477ac */ /* 0x000f620008000800 */
[----:B-1----:R-:W-:Y:S01]  /*3990*/  HFMA2 R0, -RZ, RZ, 0, 0 ;  /* 0x00000000ff007431 */ /* 0x002fe200000001ff */
[----:B-----5:R-:W-:-:S09]  /*39a0*/  UISETP.GE.AND UP0, UPT, UR4, 0x2, UPT ;  /* 0x000000020400788c */ /* 0x020fd2000bf06270 */
[----:B------:R-:W-:Y:S05]  /*39b0*/  BRA.U !UP0, `(.L_x_90) ;  /* 0x0000000108a07547 */ /* 0x000fea000b800000 */
[----:B----4-:R1:W5:Y:S01]  /*39c0*/  LDL R5, [R1] ;  /* 0x0000000001057983 */ /* 0x0103620000100800 */
[----:B------:R-:W-:Y:S01]  /*39d0*/  BSSY.RECONVERGENT B2, `(.L_x_90) ;  /* 0x0000026000027945 */ /* 0x000fe20003800200 */
[----:B------:R-:W-:Y:S01]  /*39e0*/  IMAD.MOV.U32 R4, RZ, RZ, 0x1 ;  /* 0x00000001ff047424 */ /* 0x000fe200078e00ff */
[----:B------:R-:W-:-:S07]  /*39f0*/  MOV R0, RZ ;  /* 0x000000ff00007202 */ /* 0x000fce0000000f00 */
.L_x_94:
[----:B--23--:R-:W-:-:S06]  /*3a00*/  LEA R8, R4, R1, 0x2 ;  /* 0x0000000104087211 */ /* 0x00cfcc00078e10ff */
[----:B------:R-:W2:Y:S01]  /*3a10*/  LDL R8, [R8] ;  /* 0x0000000008087983 */ /* 0x000ea20000100800 */
[----:B------:R-:W-:Y:S01]  /*3a20*/  BSSY.RECONVERGENT B3, `(.L_x_91) ;  /* 0x000001c000037945 */ /* 0x000fe20003800200 */
[----:B------:R-:W-:Y:S01]  /*3a30*/  IMAD.MOV.U32 R10, RZ, RZ, R0 ;  /* 0x000000ffff0a7224 */ /* 0x000fe200078e0000 */
[-C--:B0----5:R-:W-:Y:S02]  /*3a40*/  MOV R12, R5.reuse ;  /* 0x00000005000c7202 */ /* 0x0a1fe40000000f00 */
[----:B------:R-:W-:Y:S02]  /*3a50*/  MOV R0, R4 ;  /* 0x0000000400007202 */ /* 0x000fe40000000f00 */
[----:B--2---:R-:W-:Y:S01]  /*3a60*/  ISETP.GT.AND P0, PT, R8, R5, PT ;  /* 0x000000050800720c */ /* 0x004fe20003f04270 */
[----:B------:R-:W-:-:S12]  /*3a70*/  IMAD.MOV.U32 R5, RZ, RZ, R8 ;  /* 0x000000ffff057224 */ /* 0x000fd800078e0008 */
[----:B------:R-:W-:Y:S05]  /*3a80*/  @P0 BRA `(.L_x_92) ;  /* 0x0000000000540947 */ /* 0x000fea0003800000 */
[----:B------:R-:W0:Y:S01]  /*3a90*/  LDC R0, c[0x0][0x39c] ;  /* 0x0000e700ff007b82 */ /* 0x000e220000000800 */
[----:B------:R-:W-:-:S04]  /*3aa0*/  ISETP.NE.AND P0, PT, R12, R5, PT ;  /* 0x000000050c00720c */ /* 0x000fc80003f05270 */
[----:B------:R-:W-:Y:S02]  /*3ab0*/  ISETP.EQ.OR P0, PT, R5, RZ, P0 ;  /* 0x000000ff0500720c */ /* 0x000fe40000702670 */
[----:B------:R-:W-:Y:S02]  /*3ac0*/  MOV R5, R12 ;  /* 0x0000000c00057202 */ /* 0x000fe40000000f00 */
[----:B0-----:R-:W-:Y:S02]  /*3ad0*/  ISETP.LT.OR P0, PT, R0, 0x1, P0 ;  /* 0x000000010000780c */ /* 0x001fe40000701670 */
[----:B------:R-:W-:-:S11]  /*3ae0*/  MOV R0, R10 ;  /* 0x0000000a00007202 */ /* 0x000fd60000000f00 */
[----:B------:R-:W-:Y:S05]  /*3af0*/  @P0 BRA `(.L_x_92) ;  /* 0x0000000000380947 */ /* 0x000fea0003800000 */
[----:B------:R-:W-:-:S07]  /*3b00*/  IMAD.MOV.U32 R8, RZ, RZ, RZ ;  /* 0x000000ffff087224 */ /* 0x000fce00078e00ff */
.L_x_93:
[----:B------:R-:W-:-:S06]  /*3b10*/  LEA R9, R8, R7, 0x2 ;  /* 0x0000000708097211 */ /* 0x000fcc00078e10ff */
[----:B------:R-:W2:Y:S01]  /*3b20*/  LDL R9, [R9] ;  /* 0x0000000009097983 */ /* 0x000ea20000100800 */
[-C--:B------:R-:W-:Y:S01]  /*3b30*/  MOV R0, R4.reuse ;  /* 0x0000000400007202 */ /* 0x080fe20000000f00 */
[----:B------:R-:W-:Y:S01]  /*3b40*/  IMAD.MOV.U32 R5, RZ, RZ, R12 ;  /* 0x000000ffff057224 */ /* 0x000fe200078e000c */
[----:B--2---:R-:W-:-:S13]  /*3b50*/  ISETP.NE.AND P0, PT, R9, R4, PT ;  /* 0x000000040900720c */ /* 0x004fda0003f05270 */
[----:B------:R-:W-:Y:S05]  /*3b60*/  @!P0 BRA `(.L_x_92) ;  /* 0x00000000001c8947 */ /* 0x000fea0003800000 */
[----:B------:R-:W0:Y:S01]  /*3b70*/  LDCU UR4, c[0x0][0x39c] ;  /* 0x00007380ff0477ac */ /* 0x000e220008000800 */
[----:B------:R-:W-:Y:S01]  /*3b80*/  IADD3 R8, PT, PT, R8, 0x1, RZ ;  /* 0x0000000108087810 */ /* 0x000fe20007ffe0ff */
[----:B------:R-:W-:Y:S01]  /*3b90*/  IMAD.MOV.U32 R5, RZ, RZ, R12 ;  /* 0x000000ffff057224 */ /* 0x000fe200078e000c */
[-C--:B------:R-:W-:Y:S02]  /*3ba0*/  ISETP.NE.AND P1, PT, R9, R10.reuse, PT ;  /* 0x0000000a0900720c */ /* 0x080fe40003f25270 */
[----:B------:R-:W-:Y:S02]  /*3bb0*/  MOV R0, R10 ;  /* 0x0000000a00007202 */ /* 0x000fe40000000f00 */
[----:B0-----:R-:W-:-:S13]  /*3bc0*/  ISETP.GE.AND P0, PT, R8, UR4, PT ;  /* 0x0000000408007c0c */ /* 0x001fda000bf06270 */
[----:B------:R-:W-:Y:S05]  /*3bd0*/  @!P0 BRA P1, `(.L_x_93) ;  /* 0xfffffffc00cc8947 */ /* 0x000fea000083ffff */
.L_x_92:
[----:B------:R-:W-:Y:S05]  /*3be0*/  BSYNC.RECONVERGENT B3 ;  /* 0x0000000000037941 */ /* 0x000fea0003800200 */
.L_x_91:
[----:B------:R-:W0:Y:S01]  /*3bf0*/  LDCU UR4, c[0x0][0x3a8] ;  /* 0x00007500ff0477ac */ /* 0x000e220008000800 */
[----:B------:R-:W-:-:S04]  /*3c00*/  IADD3 R4, PT, PT, R4, 0x1, RZ ;  /* 0x0000000104047810 */ /* 0x000fc80007ffe0ff */
[----:B0-----:R-:W-:-:S13]  /*3c10*/  ISETP.NE.AND P0, PT, R4, UR4, PT ;  /* 0x0000000404007c0c */ /* 0x001fda000bf05270 */
[----:B------:R-:W-:Y:S05]  /*3c20*/  @P0 BRA `(.L_x_94) ;  /* 0xfffffffc00740947 */ /* 0x000fea000383ffff */
[----:B------:R-:W-:Y:S05]  /*3c30*/  BSYNC.RECONVERGENT B2 ;  /* 0x0000000000027941 */ /* 0x000fea0003800200 */
.L_x_90:
[----:B----4-:R-:W4:Y:S01]  /*3c40*/  LDC.64 R4, c[0x0][0x3a0] ;  /* 0x0000e800ff047b82 */ /* 0x010f220000000a00 */
[----:B------:R-:W5:Y:S02]  /*3c50*/  LDCU UR4, c[0x0][0x394] ;  /* 0x00007280ff0477ac */ /* 0x000f640008000800 */
[----:B-----5:R-:W-:-:S05]  /*3c60*/  IADD3 R7, PT, PT, R3, UR4, RZ ;  /* 0x0000000403077c10 */ /* 0x020fca000fffe0ff */
[----:B----4-:R-:W-:-:S05]  /*3c70*/  IMAD.WIDE R4, R7, 0x4, R4 ;  /* 0x0000000407047825 */ /* 0x010fca00078e0204 */
[----:B------:R4:W-:Y:S02]  /*3c80*/  STG.E desc[UR6][R4.64], R0 ;  /* 0x0000000004007986 */ /* 0x0009e4000c101906 */
.L_x_78:
[----:B------:R-:W-:Y:S05]  /*3c90*/  BSYNC.RECONVERGENT B1 ;  /* 0x0000000000017941 */ /* 0x000fea0003800200 */
.L_x_63:
[----:B------:R-:W-:Y:S05]  /*3ca0*/  WARPSYNC.ALL ;  /* 0x0000000000007948 */ /* 0x000fea0003800000 */
[----:B----4-:R-:W4:Y:S02]  /*3cb0*/  LDC R0, c[0x0][0x39c] ;  /* 0x0000e700ff007b82 */ /* 0x010f240000000800 */
[----:B----4-:R-:W-:-:S13]  /*3cc0*/  ISETP.GE.AND P0, PT, R0, 0x1, PT ;  /* 0x000000010000780c */ /* 0x010fda0003f06270 */
[----:B------:R-:W-:Y:S05]  /*3cd0*/  @!P0 EXIT ;  /* 0x000000000000894d */ /* 0x000fea0003800000 */
[----:B------:R-:W4:Y:S01]  /*3ce0*/  LDCU UR4, c[0x0][0x39c] ;  /* 0x00007380ff0477ac */ /* 0x000f220008000800 */
[C---:B--2---:R-:W-:Y:S01]  /*3cf0*/  VIADD R4, R0.reuse, 0xffffffff ;  /* 0xffffffff00047836 */ /* 0x044fe20000000000 */
[----:B0--3--:R-:W-:Y:S01]  /*3d00*/  LOP3.LUT R30, R0, 0x7, RZ, 0xc0, !PT ;  /* 0x00000007001e7812 */ /* 0x009fe200078ec0ff */
[----:B------:R-:W-:Y:S02]  /*3d10*/  HFMA2 R26, -RZ, RZ, 0, 0 ;  /* 0x00000000ff1a7431 */ /* 0x000fe400000001ff */
[----:B------:R-:W-:Y:S01]  /*3d20*/  IMAD R3, R3, 0x14, RZ ;  /* 0x0000001403037824 */ /* 0x000fe200078e02ff */
[----:B------:R-:W-:Y:S02]  /*3d30*/  ISETP.GE.U32.AND P0, PT, R4, 0x7, PT ;  /* 0x000000070400780c */ /* 0x000fe40003f06070 */
[----:B------:R-:W-:Y:S01]  /*3d40*/  ISETP.NE.AND P1, PT, R30, RZ, PT ;  /* 0x000000ff1e00720c */ /* 0x000fe20003f25270 */
[----:B----4-:R-:W-:-:S10]  /*3d50*/  IMAD R7, R2, UR4, RZ ;  /* 0x0000000402077c24 */ /* 0x010fd4000f8e02ff */
[----:B------:R-:W-:Y:S05]  /*3d60*/  @!P0 BRA `(.L_x_95) ;  /* 0x0000000000c88947 */ /* 0x000fea0003800000 */
[----:B------:R-:W0:Y:S01]  /*3d70*/  LDC.64 R4, c[0x0][0x388] ;  /* 0x0000e200ff047b82 */ /* 0x000e220000000a00 */
[----:B------:R-:W-:Y:S01]  /*3d80*/  LOP3.LUT R26, R0, 0x7ffffff8, RZ, 0xc0, !PT ;  /* 0x7ffffff8001a7812 */ /* 0x000fe200078ec0ff */
[----:B------:R-:W-:Y:S01]  /*3d90*/  IMAD.MOV.U32 R27, RZ, RZ, R3 ;  /* 0x000000ffff1b7224 */ /* 0x000fe200078e0003 */
[----:B------:R-:W-:Y:S02]  /*3da0*/  MOV R29, R6 ;  /* 0x00000006001d7202 */ /* 0x000fe40000000f00 */
[----:B------:R-:W-:-:S07]  /*3db0*/  IADD3 R28, PT, PT, -R26, RZ, RZ ;  /* 0x000000ff1a1c7210 */ /* 0x000fce0007ffe1ff */
.L_x_96:
[----:B--2---:R-:W-:Y:S01]  /*3dc0*/  LEA R9, R7, R29, 0x2 ;  /* 0x0000001d07097211 */ /* 0x004fe200078e10ff */
[----:B------:R-:W-:Y:S01]  /*3dd0*/  IMAD R17, R2, 0x4, R29 ;  /* 0x0000000402117824 */ /* 0x000fe200078e021d */
[----:B------:R2:W-:Y:S01]  /*3de0*/  LDS R8, [R29] ;  /* 0x000000001d087984 */ /* 0x0005e20000000800 */
[----:B------:R-:W-:Y:S02]  /*3df0*/  IADD3 R28, PT, PT, R28, 0x8, RZ ;  /* 0x000000081c1c7810 */ /* 0x000fe40007ffe0ff */
[C---:B------:R-:W-:Y:S01]  /*3e00*/  LEA R11, R2.reuse, R9, 0x2 ;  /* 0x00000009020b7211 */ /* 0x040fe200078e10ff */
[----:B------:R-:W-:Y:S01]  /*3e10*/  LDS R10, [R17] ;  /* 0x00000000110a7984 */ /* 0x000fe20000000800 */
[----:B------:R-:W-:Y:S02]  /*3e20*/  LEA R19, R2, R17, 0x2 ;  /* 0x0000001102137211 */ /* 0x000fe400078e10ff */
[----:B------:R-:W-:Y:S01]  /*3e30*/  ISETP.NE.AND P0, PT, R28, RZ, PT ;  /* 0x000000ff1c00720c */ /* 0x000fe20003f05270 */
[C---:B------:R-:W-:Y:S01]  /*3e40*/  IMAD R13, R2.reuse, 0x4, R11 ;  /* 0x00000004020d7824 */ /* 0x040fe200078e020b */
[C---:B------:R-:W-:Y:S01]  /*3e50*/  LEA R21, R2.reuse, R19, 0x2 ;  /* 0x0000001302157211 */ /* 0x040fe200078e10ff */
[----:B------:R-:W-:Y:S01]  /*3e60*/  LDS R12, [R19] ;  /* 0x00000000130c7984 */ /* 0x000fe20000000800 */
[----:B--2---:R-:W-:-:S02]  /*3e70*/  LEA R29, R2, R29, 0x5 ;  /* 0x0000001d021d7211 */ /* 0x004fc400078e28ff */
[C---:B------:R-:W-:Y:S01]  /*3e80*/  LEA R15, R2.reuse, R13, 0x2 ;  /* 0x0000000d020f7211 */ /* 0x040fe200078e10ff */
[C---:B------:R-:W-:Y:S01]  /*3e90*/  IMAD R25, R2.reuse, 0x4, R21 ;  /* 0x0000000402197824 */ /* 0x040fe200078e0215 */
[----:B------:R-:W-:Y:S02]  /*3ea0*/  LDS R14, [R21] ;  /* 0x00000000150e7984 */ /* 0x000fe40000000800 */
[C---:B------:R-:W-:Y:S02]  /*3eb0*/  LEA R31, R2.reuse, R15, 0x2 ;  /* 0x0000000f021f7211 */ /* 0x040fe400078e10ff */
[C---:B------:R-:W-:Y:S01]  /*3ec0*/  LEA R33, R2.reuse, R25, 0x2 ;  /* 0x0000001902217211 */ /* 0x040fe200078e10ff */
[----:B------:R-:W2:Y:S02]  /*3ed0*/  LDS R9, [R9] ;  /* 0x0000000009097984 */ /* 0x000ea40000000800 */
[C---:B------:R-:W-:Y:S01]  /*3ee0*/  IMAD R35, R2.reuse, 0x4, R31 ;  /* 0x0000000402237824 */ /* 0x040fe200078e021f */
[C---:B------:R-:W-:Y:S01]  /*3ef0*/  LEA R37, R2.reuse, R33, 0x2 ;  /* 0x0000002102257211 */ /* 0x040fe200078e10ff */
[----:B------:R-:W3:Y:S03]  /*3f00*/  LDS R11, [R11] ;  /* 0x000000000b0b7984 */ /* 0x000ee60000000800 */
[C---:B------:R-:W-:Y:S01]  /*3f10*/  LEA R32, R2.reuse, R35, 0x2 ;  /* 0x0000002302207211 */ /* 0x040fe200078e10ff */
[C---:B------:R-:W-:Y:S01]  /*3f20*/  IMAD R22, R2.reuse, 0x4, R37 ;  /* 0x0000000402167824 */ /* 0x040fe200078e0225 */
[----:B------:R-:W4:Y:S02]  /*3f30*/  LDS R13, [R13] ;  /* 0x000000000d0d7984 */ /* 0x000f240000000800 */
[----:B------:R-:W-:-:S02]  /*3f40*/  LEA R23, R2, R32, 0x2 ;  /* 0x0000002002177211 */ /* 0x000fc400078e10ff */
[----:B------:R-:W5:Y:S04]  /*3f50*/  LDS R15, [R15] ;  /* 0x000000000f0f7984 */ /* 0x000f680000000800 */
[----:B------:R0:W-:Y:S04]  /*3f60*/  LDS R16, [R25] ;  /* 0x0000000019107984 */ /* 0x0001e80000000800 */
[----:B------:R-:W1:Y:S04]  /*3f70*/  LDS R17, [R31] ;  /* 0x000000001f117984 */ /* 0x000e680000000800 */
[----:B------:R-:W-:Y:S01]  /*3f80*/  LDS R18, [R33] ;  /* 0x0000000021127984 */ /* 0x000fe20000000800 */
[----:B0-----:R-:W-:-:S03]  /*3f90*/  IMAD.WIDE R24, R27, 0x8, R4 ;  /* 0x000000081b187825 */ /* 0x001fc600078e0204 */
[----:B------:R-:W0:Y:S01]  /*3fa0*/  LDS R19, [R35] ;  /* 0x0000000023137984 */ /* 0x000e220000000800 */
[----:B------:R-:W-:-:S03]  /*3fb0*/  VIADD R27, R27, 0x8 ;  /* 0x000000081b1b7836 */ /* 0x000fc60000000000 */
[----:B------:R-:W-:Y:S04]  /*3fc0*/  LDS R20, [R37] ;  /* 0x0000000025147984 */ /* 0x000fe80000000800 */
[----:B------:R-:W-:Y:S04]  /*3fd0*/  LDS R22, [R22] ;  /* 0x0000000016167984 */ /* 0x000fe80000000800 */
[----:B------:R-:W0:Y:S04]  /*3fe0*/  LDS R21, [R32] ;  /* 0x0000000020157984 */ /* 0x000e280000000800 */
[----:B------:R-:W0:Y:S04]  /*3ff0*/  LDS R23, [R23] ;  /* 0x0000000017177984 */ /* 0x000e280000000800 */
[----:B--2---:R2:W-:Y:S04]  /*4000*/  STG.E.64 desc[UR6][R24.64], R8 ;  /* 0x0000000818007986 */ /* 0x0045e8000c101b06 */
[----:B---3--:R2:W-:Y:S04]  /*4010*/  STG.E.64 desc[UR6][R24.64+0x8], R10 ;  /* 0x0000080a18007986 */ /* 0x0085e8000c101b06 */
[----:B----4-:R2:W-:Y:S04]  /*4020*/  STG.E.64 desc[UR6][R24.64+0x10], R12 ;  /* 0x0000100c18007986 */ /* 0x0105e8000c101b06 */
[----:B-----5:R2:W-:Y:S04]  /*4030*/  STG.E.64 desc[UR6][R24.64+0x18], R14 ;  /* 0x0000180e18007986 */ /* 0x0205e8000c101b06 */
[----:B-1----:R2:W-:Y:S04]  /*4040*/  STG.E.64 desc[UR6][R24.64+0x20], R16 ;  /* 0x0000201018007986 */ /* 0x0025e8000c101b06 */
[----:B0-----:R2:W-:Y:S04]  /*4050*/  STG.E.64 desc[UR6][R24.64+0x28], R18 ;  /* 0x0000281218007986 */ /* 0x0015e8000c101b06 */
[----:B------:R2:W-:Y:S04]  /*4060*/  STG.E.64 desc[UR6][R24.64+0x30], R20 ;  /* 0x0000301418007986 */ /* 0x0005e8000c101b06 */
[----:B------:R2:W-:Y:S01]  /*4070*/  STG.E.64 desc[UR6][R24.64+0x38], R22 ;  /* 0x0000381618007986 */ /* 0x0005e2000c101b06 */
[----:B------:R-:W-:Y:S05]  /*4080*/  @P0 BRA `(.L_x_96) ;  /* 0xfffffffc004c0947 */ /* 0x000fea000383ffff */
.L_x_95:
[----:B------:R-:W-:Y:S05]  /*4090*/  @!P1 EXIT ;  /* 0x000000000000994d */ /* 0x000fea0003800000 */
[----:B------:R-:W-:Y:S02]  /*40a0*/  ISETP.GE.U32.AND P0, PT, R30, 0x4, PT ;  /* 0x000000041e00780c */ /* 0x000fe40003f06070 */
[----:B--2---:R-:W-:-:S04]  /*40b0*/  LOP3.LUT R14, R0, 0x3, RZ, 0xc0, !PT ;  /* 0x00000003000e7812 */ /* 0x004fc800078ec0ff */
[----:B------:R-:W-:-:S07]  /*40c0*/  ISETP.NE.AND P1, PT, R14, RZ, PT ;  /* 0x000000ff0e00720c */ /* 0x000fce0003f25270 */
[----:B------:R-:W-:Y:S06]  /*40d0*/  @!P0 BRA `(.L_x_97) ;  /* 0x0000000000648947 */ /* 0x000fec0003800000 */
[C---:B------:R-:W-:Y:S01]  /*40e0*/  IMAD R5, R26.reuse, R2, RZ ;  /* 0x000000021a057224 */ /* 0x040fe200078e02ff */
[----:B------:R-:W0:Y:S01]  /*40f0*/  LDC.64 R10, c[0x0][0x388] ;  /* 0x0000e200ff0a7b82 */ /* 0x000e220000000a00 */
[----:B------:R-:W-:Y:S02]  /*4100*/  IADD3 R13, PT, PT, R3, R26, RZ ;  /* 0x0000001a030d7210 */ /* 0x000fe40007ffe0ff */
[----:B------:R-:W-:Y:S02]  /*4110*/  IADD3 R26, PT, PT, R26, 0x4, RZ ;  /* 0x000000041a1a7810 */ /* 0x000fe40007ffe0ff */
[----:B------:R-:W-:-:S04]  /*4120*/  LEA R4, R5, R6, 0x2 ;  /* 0x0000000605047211 */ /* 0x000fc800078e10ff */
[C---:B------:R-:W-:Y:S01]  /*4130*/  LEA R15, R2.reuse, R4, 0x2 ;  /* 0x00000004020f7211 */ /* 0x040fe200078e10ff */
[----:B------:R-:W-:Y:S02]  /*4140*/  IMAD R5, R7, 0x4, R4 ;  /* 0x0000000407057824 */ /* 0x000fe400078e0204 */
[----:B------:R-:W-:Y:S02]  /*4150*/  LDS R4, [R4] ;  /* 0x0000000004047984 */ /* 0x000fe40000000800 */
[C---:B------:R-:W-:Y:S01]  /*4160*/  IMAD R17, R2.reuse, 0x4, R15 ;  /* 0x0000000402117824 */ /* 0x040fe200078e020f */
[C---:B------:R-:W-:Y:S01]  /*4170*/  LEA R9, R2.reuse, R5, 0x2 ;  /* 0x0000000502097211 */ /* 0x040fe200078e10ff */
[----:B------:R-:W-:Y:S03]  /*4180*/  LDS R8, [R15] ;  /* 0x000000000f087984 */ /* 0x000fe60000000800 */
[C---:B------:R-:W-:Y:S01]  /*4190*/  LEA R19, R2.reuse, R9, 0x2 ;  /* 0x0000000902137211 */ /* 0x040fe200078e10ff */
[----:B------:R-:W2:Y:S01]  /*41a0*/  LDS R5, [R5] ;  /* 0x0000000005057984 */ /* 0x000ea20000000800 */
[----:B------:R-:W-:-:S03]  /*41b0*/  LEA R12, R2, R17, 0x2 ;  /* 0x00000011020c7211 */ /* 0x000fc600078e10ff */
[----:B------:R-:W-:Y:S01]  /*41c0*/  IMAD R21, R2, 0x4, R19 ;  /* 0x0000000402157824 */ /* 0x000fe200078e0213 */
[----:B------:R-:W3:Y:S01]  /*41d0*/  LDS R9, [R9] ;  /* 0x0000000009097984 */ /* 0x000ee20000000800 */
[----:B0-----:R-:W-:-:S03]  /*41e0*/  IMAD.WIDE R10, R13, 0x8, R10 ;  /* 0x000000080d0a7825 */ /* 0x001fc600078e020a */
[----:B------:R-:W-:Y:S04]  /*41f0*/  LDS R18, [R17] ;  /* 0x0000000011127984 */ /* 0x000fe80000000800 */
[----:B------:R-:W-:Y:S04]  /*4200*/  LDS R20, [R12] ;  /* 0x000000000c147984 */ /* 0x000fe80000000800 */
[----:B------:R-:W0:Y:S04]  /*4210*/  LDS R19, [R19] ;  /* 0x0000000013137984 */ /* 0x000e280000000800 */
[----:B------:R-:W4:Y:S04]  /*4220*/  LDS R21, [R21] ;  /* 0x0000000015157984 */ /* 0x000f280000000800 */
[----:B--2---:R2:W-:Y:S04]  /*4230*/  STG.E.64 desc[UR6][R10.64], R4 ;  /* 0x000000040a007986 */ /* 0x0045e8000c101b06 */
[----:B---3--:R2:W-:Y:S04]  /*4240*/  STG.E.64 desc[UR6][R10.64+0x8], R8 ;  /* 0x000008080a007986 */ /* 0x0085e8000c101b06 */
[----:B0-----:R2:W-:Y:S04]  /*4250*/  STG.E.64 desc[UR6][R10.64+0x10], R18 ;  /* 0x000010120a007986 */ /* 0x0015e8000c101b06 */
[----:B----4-:R2:W-:Y:S02]  /*4260*/  STG.E.64 desc[UR6][R10.64+0x18], R20 ;  /* 0x000018140a007986 */ /* 0x0105e4000c101b06 */
.L_x_97:
[----:B------:R-:W-:Y:S05]  /*4270*/  @!P1 EXIT ;  /* 0x000000000000994d */ /* 0x000fea0003800000 */
[----:B------:R-:W-:Y:S02]  /*4280*/  ISETP.NE.AND P0, PT, R14, 0x1, PT ;  /* 0x000000010e00780c */ /* 0x000fe40003f05270 */
[----:B------:R-:W-:-:S04]  /*4290*/  LOP3.LUT R0, R0, 0x1, RZ, 0xc0, !PT ;  /* 0x0000000100007812 */ /* 0x000fc800078ec0ff */
[----:B------:R-:W-:-:S07]  /*42a0*/  ISETP.NE.U32.AND P1, PT, R0, 0x1, PT ;  /* 0x000000010000780c */ /* 0x000fce0003f25070 */
[----:B------:R-:W-:Y:S06]  /*42b0*/  @!P0 BRA `(.L_x_98) ;  /* 0x00000000003c8947 */ /* 0x000fec0003800000 */
[C---:B--2---:R-:W-:Y:S01]  /*42c0*/  IMAD R5, R26.reuse, R2, RZ ;  /* 0x000000021a057224 */ /* 0x044fe200078e02ff */
[----:B------:R-:W-:Y:S02]  /*42d0*/  IADD3 R11, PT, PT, R3, R26, RZ ;  /* 0x0000001a030b7210 */ /* 0x000fe40007ffe0ff */
[----:B------:R-:W-:Y:S01]  /*42e0*/  IADD3 R26, PT, PT, R26, 0x2, RZ ;  /* 0x000000021a1a7810 */ /* 0x000fe20007ffe0ff */
[----:B------:R-:W-:Y:S02]  /*42f0*/  IMAD R0, R5, 0x4, R6 ;  /* 0x0000000405007824 */ /* 0x000fe400078e0206 */
[----:B------:R-:W0:Y:S03]  /*4300*/  LDC.64 R4, c[0x0][0x388] ;  /* 0x0000e200ff047b82 */ /* 0x000e260000000a00 */
[-C--:B------:R-:W-:Y:S01]  /*4310*/  LEA R9, R7, R0.reuse, 0x2 ;  /* 0x0000000007097211 */ /* 0x080fe200078e10ff */
[----:B------:R-:W-:Y:S01]  /*4320*/  LDS R8, [R0] ;  /* 0x0000000000087984 */ /* 0x000fe20000000800 */
[----:B------:R-:W-:-:S03]  /*4330*/  LEA R10, R2, R0, 0x2 ;  /* 0x00000000020a7211 */ /* 0x000fc600078e10ff */
[----:B------:R-:W-:Y:S02]  /*4340*/  IMAD R13, R2, 0x4, R9 ;  /* 0x00000004020d7824 */ /* 0x000fe400078e0209 */
[----:B------:R-:W-:Y:S04]  /*4350*/  LDS R12, [R10] ;  /* 0x000000000a0c7984 */ /* 0x000fe80000000800 */
[----:B------:R-:W2:Y:S04]  /*4360*/  LDS R9, [R9] ;  /* 0x0000000009097984 */ /* 0x000ea80000000800 */
[----:B------:R-:W3:Y:S01]  /*4370*/  LDS R13, [R13] ;  /* 0x000000000d0d7984 */ /* 0x000ee20000000800 */
[----:B0-----:R-:W-:-:S05]  /*4380*/  IMAD.WIDE R4, R11, 0x8, R4 ;  /* 0x000000080b047825 */ /* 0x001fca00078e0204 */
[----:B--2---:R0:W-:Y:S04]  /*4390*/  STG.E.64 desc[UR6][R4.64], R8 ;  /* 0x0000000804007986 */ /* 0x0041e8000c101b06 */
[----:B---3--:R0:W-:Y:S02]  /*43a0*/  STG.E.64 desc[UR6][R4.64+0x8], R12 ;  /* 0x0000080c04007986 */ /* 0x0081e4000c101b06 */
.L_x_98:
[----:B------:R-:W-:Y:S05]  /*43b0*/  @P1 EXIT ;  /* 0x000000000000194d */ /* 0x000fea0003800000 */
[-C--:B0-2---:R-:W-:Y:S01]  /*43c0*/  IMAD R5, R2, R26.reuse, RZ ;  /* 0x0000001a02057224 */ /* 0x085fe200078e02ff */
[----:B------:R-:W-:-:S03]  /*43d0*/  IADD3 R3, PT, PT, R3, R26, RZ ;  /* 0x0000001a03037210 */ /* 0x000fc60007ffe0ff */
[----:B------:R-:W-:Y:S02]  /*43e0*/  IMAD R6, R5, 0x4, R6 ;  /* 0x0000000405067824 */ /* 0x000fe400078e0206 */
[----:B------:R-:W0:Y:S03]  /*43f0*/  LDC.64 R4, c[0x0][0x388] ;  /* 0x0000e200ff047b82 */ /* 0x000e260000000a00 */
[----:B------:R-:W-:Y:S02]  /*4400*/  LEA R7, R7, R6, 0x2 ;  /* 0x0000000607077211 */ /* 0x000fe400078e10ff */
[----:B------:R-:W-:Y:S04]  /*4410*/  LDS R6, [R6] ;  /* 0x0000000006067984 */ /* 0x000fe80000000800 */
[----:B------:R-:W2:Y:S01]  /*4420*/  LDS R7, [R7] ;  /* 0x0000000007077984 */ /* 0x000ea20000000800 */
[----:B0-----:R-:W-:-:S05]  /*4430*/  IMAD.WIDE R2, R3, 0x8, R4 ;  /* 0x0000000803027825 */ /* 0x001fca00078e0204 */
[----:B--2---:R-:W-:Y:S01]  /*4440*/  STG.E.64 desc[UR6][R2.64], R6 ;  /* 0x0000000602007986 */ /* 0x004fe2000c101b06 */
[----:B------:R-:W-:Y:S05]  /*4450*/  EXIT ;  /* 0x000000000000794d */ /* 0x000fea0003800000 */
.L_x_99:
        /* <DEDUP_REMOVED lines=10> */
.L_x_101:


//--------------------- .nv.shared._Z11knnPunisherP6float2Piiiii --------------------------
	.section	.nv.shared._Z11knnPunisherP6float2Piiiii,"aw",@nobits
	.sectionflags	@""
	.align	16
	.zero		1024


//--------------------- .nv.shared.reserved.0     --------------------------
	.section	.nv.shared.reserved.0,"aw",@nobits
	.weak		__nv_reservedSMEM_offset_0_alias
	.size		__nv_reservedSMEM_offset_0_alias, 0, 64
	.other		__nv_reservedSMEM_offset_0_alias,@"STO_CUDA_RESERVED_SHARED STV_DEFAULT"
__nv_reservedSMEM_offset_0_alias:
	.zero		0
	.zero		64


//--------------------- .nv.shared._Z3knnPfP6float2iiiiPii --------------------------
	.section	.nv.shared._Z3knnPfP6float2iiiiPii,"aw",@nobits
	.sectionflags	@""
	.align	16
	.zero		1024


//--------------------- .nv.constant0._Z11knnPunisherP6float2Piiiii --------------------------
	.section	.nv.constant0._Z11knnPunisherP6float2Piiiii,"a",@progbits
	.sectionflags	@""
	.align	4
.nv.constant0._Z11knnPunisherP6float2Piiiii:
	.zero		928


//--------------------- .nv.constant0._Z3knnPfP6float2iiiiPii --------------------------
	.section	.nv.constant0._Z3knnPfP6float2iiiiPii,"a",@progbits
	.sectionflags	@""
	.align	4
.nv.constant0._Z3knnPfP6float2iiiiPii:
	.zero		940


//--------------------- SYMBOLS --------------------------

	.type		.nv.reservedSmem.offset0,@object
	.size		.nv.reservedSmem.offset0,0x4
	.type		.nv.reservedSmem.cap,@object
	.size		.nv.reservedSmem.cap,0x4
